//
// Generated by NVIDIA NVVM Compiler
//
// Compiler Build ID: CL-36424714
// Cuda compilation tools, release 13.0, V13.0.88
// Based on NVVM 20.0.0
//

.version 9.0
.target sm_100
.address_size 64

	// .globl	_Z9bodyForceP4Bodyfi

.visible .entry _Z9bodyForceP4Bodyfi(
	.param .u64 .ptr .align 1 _Z9bodyForceP4Bodyfi_param_0,
	.param .f32 _Z9bodyForceP4Bodyfi_param_1,
	.param .u32 _Z9bodyForceP4Bodyfi_param_2
)
{
	.reg .pred 	%p<10>;
	.reg .b32 	%r<27>;
	.reg .b32 	%f<177>;
	.reg .b64 	%rd<15>;

	ld.param.u64 	%rd6, [_Z9bodyForceP4Bodyfi_param_0];
	ld.param.f32 	%f32, [_Z9bodyForceP4Bodyfi_param_1];
	ld.param.u32 	%r17, [_Z9bodyForceP4Bodyfi_param_2];
	cvta.to.global.u64 	%rd1, %rd6;
	mov.u32 	%r18, %ctaid.x;
	mov.u32 	%r1, %ntid.x;
	mov.u32 	%r19, %tid.x;
	mad.lo.s32 	%r22, %r18, %r1, %r19;
	setp.ge.s32 	%p1, %r22, %r17;
	@%p1 bra 	$L__BB0_14;
	setp.lt.s32 	%p2, %r17, 1;
	mov.u32 	%r20, %nctaid.x;
	mul.lo.s32 	%r3, %r1, %r20;
	@%p2 bra 	$L__BB0_12;
	and.b32  	%r4, %r17, 3;
	and.b32  	%r5, %r17, 2147483644;
	and.b32  	%r6, %r17, 1;
	neg.s32 	%r7, %r5;
	add.s64 	%rd2, %rd1, 48;
$L__BB0_3:
	setp.lt.u32 	%p4, %r17, 4;
	mul.wide.s32 	%rd9, %r22, 24;
	add.s64 	%rd3, %rd1, %rd9;
	ld.global.f32 	%f1, [%rd3];
	ld.global.f32 	%f2, [%rd3+4];
	ld.global.f32 	%f3, [%rd3+8];
	mov.f32 	%f164, 0f00000000;
	mov.b32 	%r25, 0;
	mov.f32 	%f163, %f164;
	mov.f32 	%f162, %f164;
	@%p4 bra 	$L__BB0_6;
	mov.f32 	%f164, 0f00000000;
	mov.u64 	%rd14, %rd2;
	mov.u32 	%r23, %r7;
$L__BB0_5:
	.pragma "nounroll";
	ld.global.f32 	%f42, [%rd14+-48];
	sub.f32 	%f43, %f42, %f1;
	ld.global.f32 	%f44, [%rd14+-44];
	sub.f32 	%f45, %f44, %f2;
	ld.global.f32 	%f46, [%rd14+-40];
	sub.f32 	%f47, %f46, %f3;
	mul.f32 	%f48, %f45, %f45;
	fma.rn.f32 	%f49, %f43, %f43, %f48;
	fma.rn.f32 	%f50, %f47, %f47, %f49;
	add.f32 	%f51, %f50, 0f3089705F;
	sqrt.rn.f32 	%f52, %f51;
	rcp.rn.f32 	%f53, %f52;
	mul.f32 	%f54, %f53, %f53;
	mul.f32 	%f55, %f53, %f54;
	fma.rn.f32 	%f56, %f43, %f55, %f162;
	fma.rn.f32 	%f57, %f45, %f55, %f163;
	fma.rn.f32 	%f58, %f47, %f55, %f164;
	ld.global.f32 	%f59, [%rd14+-24];
	sub.f32 	%f60, %f59, %f1;
	ld.global.f32 	%f61, [%rd14+-20];
	sub.f32 	%f62, %f61, %f2;
	ld.global.f32 	%f63, [%rd14+-16];
	sub.f32 	%f64, %f63, %f3;
	mul.f32 	%f65, %f62, %f62;
	fma.rn.f32 	%f66, %f60, %f60, %f65;
	fma.rn.f32 	%f67, %f64, %f64, %f66;
	add.f32 	%f68, %f67, 0f3089705F;
	sqrt.rn.f32 	%f69, %f68;
	rcp.rn.f32 	%f70, %f69;
	mul.f32 	%f71, %f70, %f70;
	mul.f32 	%f72, %f70, %f71;
	fma.rn.f32 	%f73, %f60, %f72, %f56;
	fma.rn.f32 	%f74, %f62, %f72, %f57;
	fma.rn.f32 	%f75, %f64, %f72, %f58;
	ld.global.f32 	%f76, [%rd14];
	sub.f32 	%f77, %f76, %f1;
	ld.global.f32 	%f78, [%rd14+4];
	sub.f32 	%f79, %f78, %f2;
	ld.global.f32 	%f80, [%rd14+8];
	sub.f32 	%f81, %f80, %f3;
	mul.f32 	%f82, %f79, %f79;
	fma.rn.f32 	%f83, %f77, %f77, %f82;
	fma.rn.f32 	%f84, %f81, %f81, %f83;
	add.f32 	%f85, %f84, 0f3089705F;
	sqrt.rn.f32 	%f86, %f85;
	rcp.rn.f32 	%f87, %f86;
	mul.f32 	%f88, %f87, %f87;
	mul.f32 	%f89, %f87, %f88;
	fma.rn.f32 	%f90, %f77, %f89, %f73;
	fma.rn.f32 	%f91, %f79, %f89, %f74;
	fma.rn.f32 	%f92, %f81, %f89, %f75;
	ld.global.f32 	%f93, [%rd14+24];
	sub.f32 	%f94, %f93, %f1;
	ld.global.f32 	%f95, [%rd14+28];
	sub.f32 	%f96, %f95, %f2;
	ld.global.f32 	%f97, [%rd14+32];
	sub.f32 	%f98, %f97, %f3;
	mul.f32 	%f99, %f96, %f96;
	fma.rn.f32 	%f100, %f94, %f94, %f99;
	fma.rn.f32 	%f101, %f98, %f98, %f100;
	add.f32 	%f102, %f101, 0f3089705F;
	sqrt.rn.f32 	%f103, %f102;
	rcp.rn.f32 	%f104, %f103;
	mul.f32 	%f105, %f104, %f104;
	mul.f32 	%f106, %f104, %f105;
	fma.rn.f32 	%f162, %f94, %f106, %f90;
	fma.rn.f32 	%f163, %f96, %f106, %f91;
	fma.rn.f32 	%f164, %f98, %f106, %f92;
	add.s32 	%r23, %r23, 4;
	add.s64 	%rd14, %rd14, 96;
	setp.ne.s32 	%p5, %r23, 0;
	mov.u32 	%r25, %r5;
	@%p5 bra 	$L__BB0_5;
$L__BB0_6:
	setp.eq.s32 	%p6, %r4, 0;
	@%p6 bra 	$L__BB0_11;
	setp.eq.s32 	%p7, %r4, 1;
	@%p7 bra 	$L__BB0_9;
	mul.wide.u32 	%rd10, %r25, 24;
	add.s64 	%rd11, %rd1, %rd10;
	ld.global.f32 	%f108, [%rd11];
	sub.f32 	%f109, %f108, %f1;
	ld.global.f32 	%f110, [%rd11+4];
	sub.f32 	%f111, %f110, %f2;
	ld.global.f32 	%f112, [%rd11+8];
	sub.f32 	%f113, %f112, %f3;
	mul.f32 	%f114, %f111, %f111;
	fma.rn.f32 	%f115, %f109, %f109, %f114;
	fma.rn.f32 	%f116, %f113, %f113, %f115;
	add.f32 	%f117, %f116, 0f3089705F;
	sqrt.rn.f32 	%f118, %f117;
	rcp.rn.f32 	%f119, %f118;
	mul.f32 	%f120, %f119, %f119;
	mul.f32 	%f121, %f119, %f120;
	fma.rn.f32 	%f122, %f109, %f121, %f162;
	fma.rn.f32 	%f123, %f111, %f121, %f163;
	fma.rn.f32 	%f124, %f113, %f121, %f164;
	ld.global.f32 	%f125, [%rd11+24];
	sub.f32 	%f126, %f125, %f1;
	ld.global.f32 	%f127, [%rd11+28];
	sub.f32 	%f128, %f127, %f2;
	ld.global.f32 	%f129, [%rd11+32];
	sub.f32 	%f130, %f129, %f3;
	mul.f32 	%f131, %f128, %f128;
	fma.rn.f32 	%f132, %f126, %f126, %f131;
	fma.rn.f32 	%f133, %f130, %f130, %f132;
	add.f32 	%f134, %f133, 0f3089705F;
	sqrt.rn.f32 	%f135, %f134;
	rcp.rn.f32 	%f136, %f135;
	mul.f32 	%f137, %f136, %f136;
	mul.f32 	%f138, %f136, %f137;
	fma.rn.f32 	%f162, %f126, %f138, %f122;
	fma.rn.f32 	%f163, %f128, %f138, %f123;
	fma.rn.f32 	%f164, %f130, %f138, %f124;
	add.s32 	%r25, %r25, 2;
$L__BB0_9:
	setp.eq.s32 	%p8, %r6, 0;
	@%p8 bra 	$L__BB0_11;
	mul.wide.u32 	%rd12, %r25, 24;
	add.s64 	%rd13, %rd1, %rd12;
	ld.global.f32 	%f139, [%rd13];
	sub.f32 	%f140, %f139, %f1;
	ld.global.f32 	%f141, [%rd13+4];
	sub.f32 	%f142, %f141, %f2;
	ld.global.f32 	%f143, [%rd13+8];
	sub.f32 	%f144, %f143, %f3;
	mul.f32 	%f145, %f142, %f142;
	fma.rn.f32 	%f146, %f140, %f140, %f145;
	fma.rn.f32 	%f147, %f144, %f144, %f146;
	add.f32 	%f148, %f147, 0f3089705F;
	sqrt.rn.f32 	%f149, %f148;
	rcp.rn.f32 	%f150, %f149;
	mul.f32 	%f151, %f150, %f150;
	mul.f32 	%f152, %f150, %f151;
	fma.rn.f32 	%f162, %f140, %f152, %f162;
	fma.rn.f32 	%f163, %f142, %f152, %f163;
	fma.rn.f32 	%f164, %f144, %f152, %f164;
$L__BB0_11:
	ld.global.f32 	%f153, [%rd3+12];
	fma.rn.f32 	%f154, %f32, %f162, %f153;
	st.global.f32 	[%rd3+12], %f154;
	ld.global.f32 	%f155, [%rd3+16];
	fma.rn.f32 	%f156, %f32, %f163, %f155;
	st.global.f32 	[%rd3+16], %f156;
	ld.global.f32 	%f157, [%rd3+20];
	fma.rn.f32 	%f158, %f32, %f164, %f157;
	st.global.f32 	[%rd3+20], %f158;
	add.s32 	%r22, %r22, %r3;
	setp.lt.s32 	%p9, %r22, %r17;
	@%p9 bra 	$L__BB0_3;
	bra.uni 	$L__BB0_14;
$L__BB0_12:
	mul.f32 	%f31, %f32, 0f00000000;
$L__BB0_13:
	mul.wide.s32 	%rd7, %r22, 24;
	add.s64 	%rd8, %rd1, %rd7;
	ld.global.f32 	%f33, [%rd8+12];
	add.f32 	%f34, %f31, %f33;
	st.global.f32 	[%rd8+12], %f34;
	ld.global.f32 	%f35, [%rd8+16];
	add.f32 	%f36, %f31, %f35;
	st.global.f32 	[%rd8+16], %f36;
	ld.global.f32 	%f37, [%rd8+20];
	add.f32 	%f38, %f31, %f37;
	st.global.f32 	[%rd8+20], %f38;
	add.s32 	%r22, %r22, %r3;
	setp.lt.s32 	%p3, %r22, %r17;
	@%p3 bra 	$L__BB0_13;
$L__BB0_14:
	ret;

}
	// .globl	_Z8positionP4Bodyfi
.visible .entry _Z8positionP4Bodyfi(
	.param .u64 .ptr .align 1 _Z8positionP4Bodyfi_param_0,
	.param .f32 _Z8positionP4Bodyfi_param_1,
	.param .u32 _Z8positionP4Bodyfi_param_2
)
{
	.reg .pred 	%p<3>;
	.reg .b32 	%r<11>;
	.reg .b32 	%f<11>;
	.reg .b64 	%rd<5>;

	ld.param.u64 	%rd2, [_Z8positionP4Bodyfi_param_0];
	ld.param.f32 	%f1, [_Z8positionP4Bodyfi_param_1];
	ld.param.u32 	%r6, [_Z8positionP4Bodyfi_param_2];
	mov.u32 	%r7, %ctaid.x;
	mov.u32 	%r1, %ntid.x;
	mov.u32 	%r8, %tid.x;
	mad.lo.s32 	%r10, %r7, %r1, %r8;
	setp.ge.s32 	%p1, %r10, %r6;
	@%p1 bra 	$L__BB1_3;
	mov.u32 	%r9, %nctaid.x;
	mul.lo.s32 	%r3, %r1, %r9;
	cvta.to.global.u64 	%rd1, %rd2;
$L__BB1_2:
	mul.wide.s32 	%rd3, %r10, 24;
	add.s64 	%rd4, %rd1, %rd3;
	ld.global.f32 	%f2, [%rd4+12];
	ld.global.f32 	%f3, [%rd4];
	fma.rn.f32 	%f4, %f1, %f2, %f3;
	st.global.f32 	[%rd4], %f4;
	ld.global.f32 	%f5, [%rd4+16];
	ld.global.f32 	%f6, [%rd4+4];
	fma.rn.f32 	%f7, %f1, %f5, %f6;
	st.global.f32 	[%rd4+4], %f7;
	ld.global.f32 	%f8, [%rd4+20];
	ld.global.f32 	%f9, [%rd4+8];
	fma.rn.f32 	%f10, %f1, %f8, %f9;
	st.global.f32 	[%rd4+8], %f10;
	add.s32 	%r10, %r10, %r3;
	setp.lt.s32 	%p2, %r10, %r6;
	@%p2 bra 	$L__BB1_2;
$L__BB1_3:
	ret;

}


// ===== COMPILED SASS (sm_100) =====

	.target	sm_100

	.elftype	@"ET_EXEC"


//--------------------- .note.nv.tkinfo           --------------------------
	.section	.note.nv.tkinfo,"",@"SHT_NOTE"
	.sectionflags	@"SHF_NOTE_NV_TKINFO"
	.tkinfo
        /*0018*/ 	.word	0x00000002
        /*0030*/ 	.string	""
        /*0030*/ 	.string	"ptxas"
        /*0030*/ 	.string	"Cuda compilation tools, release 13.0, V13.0.88"
        /*0030*/ 	.string	"Build cuda_13.0.r13.0/compiler.36424714_0"
        /*0030*/ 	.string	"-arch sm_100 -m 64 "



//--------------------- .note.nv.cuinfo           --------------------------
	.section	.note.nv.cuinfo,"",@"SHT_NOTE"
	.sectionflags	@"SHF_NOTE_NV_CUINFO"
        /*0018*/ 	.short	0x0002
        /*001a*/ 	.short	0x0064
        /*001c*/ 	.short	0x0082
	.zero		2


//--------------------- .nv.info                  --------------------------
	.section	.nv.info,"",@"SHT_CUDA_INFO"
	.align	4


	//----- nvinfo : EIATTR_REGCOUNT
	.align		4
        /*0000*/ 	.byte	0x04, 0x2f
        /*0002*/ 	.short	(.L_1 - .L_0)
	.align		4
.L_0:
        /*0004*/ 	.word	index@(_Z9bodyForceP4Bodyfi)
        /*0008*/ 	.word	0x00000020


	//----- nvinfo : EIATTR_FRAME_SIZE
	.align		4
.L_1:
        /*000c*/ 	.byte	0x04, 0x11
        /*000e*/ 	.short	(.L_3 - .L_2)
	.align		4
.L_2:
        /*0010*/ 	.word	index@($__internal_1_$__cuda_sm20_sqrt_rn_f32_slowpath)
        /*0014*/ 	.word	0x00000000


	//----- nvinfo : EIATTR_FRAME_SIZE
	.align		4
.L_3:
        /*0018*/ 	.byte	0x04, 0x11
        /*001a*/ 	.short	(.L_5 - .L_4)
	.align		4
.L_4:
        /*001c*/ 	.word	index@($__internal_0_$__cuda_sm20_rcp_rn_f32_slowpath)
        /*0020*/ 	.word	0x00000000


	//----- nvinfo : EIATTR_FRAME_SIZE
	.align		4
.L_5:
        /*0024*/ 	.byte	0x04, 0x11
        /*0026*/ 	.short	(.L_7 - .L_6)
	.align		4
.L_6:
        /*0028*/ 	.word	index@(_Z9bodyForceP4Bodyfi)
        /*002c*/ 	.word	0x00000000


	//----- nvinfo : EIATTR_REGCOUNT
	.align		4
.L_7:
        /*0030*/ 	.byte	0x04, 0x2f
        /*0032*/ 	.short	(.L_9 - .L_8)
	.align		4
.L_8:
        /*0034*/ 	.word	index@(_Z8positionP4Bodyfi)
        /*0038*/ 	.word	0x0000000e


	//----- nvinfo : EIATTR_FRAME_SIZE
	.align		4
.L_9:
        /*003c*/ 	.byte	0x04, 0x11
        /*003e*/ 	.short	(.L_11 - .L_10)
	.align		4
.L_10:
        /*0040*/ 	.word	index@(_Z8positionP4Bodyfi)
        /*0044*/ 	.word	0x00000000


	//----- nvinfo : EIATTR_MIN_STACK_SIZE
	.align		4
.L_11:
        /*0048*/ 	.byte	0x04, 0x12
        /*004a*/ 	.short	(.L_13 - .L_12)
	.align		4
.L_12:
        /*004c*/ 	.word	index@(_Z8positionP4Bodyfi)
        /*0050*/ 	.word	0x00000000


	//----- nvinfo : EIATTR_MIN_STACK_SIZE
	.align		4
.L_13:
        /*0054*/ 	.byte	0x04, 0x12
        /*0056*/ 	.short	(.L_15 - .L_14)
	.align		4
.L_14:
        /*0058*/ 	.word	index@(_Z9bodyForceP4Bodyfi)
        /*005c*/ 	.word	0x00000000
.L_15:


//--------------------- .nv.compat                --------------------------
	.section	.nv.compat,"",@"SHT_CUDA_COMPAT_INFO"
	.align	4
        /*0000*/ 	.byte	0x02, 0x09, 0x00, 0x00, 0x02, 0x02, 0x01, 0x00, 0x02, 0x05, 0x05, 0x00, 0x03, 0x07, 0x01, 0x01
        /*0010*/ 	.byte	0x02, 0x03, 0x00, 0x00, 0x02, 0x06, 0x01, 0x00, 0x04, 0x0b, 0x08, 0x00, 0x01, 0x00, 0x00, 0x00
        /*0020*/ 	.byte	0x00, 0x00, 0x00, 0x00


//--------------------- .nv.info._Z8positionP4Bodyfi --------------------------
	.section	.nv.info._Z8positionP4Bodyfi,"",@"SHT_CUDA_INFO"
	.sectionflags	@""
	.align	4


	//----- nvinfo : EIATTR_CUDA_API_VERSION
	.align		4
        /*0000*/ 	.byte	0x04, 0x37
        /*0002*/ 	.short	(.L_17 - .L_16)
.L_16:
        /*0004*/ 	.word	0x00000082


	//----- nvinfo : EIATTR_KPARAM_INFO
	.align		4
.L_17:
        /*0008*/ 	.byte	0x04, 0x17
        /*000a*/ 	.short	(.L_19 - .L_18)
.L_18:
        /*000c*/ 	.word	0x00000000
        /*0010*/ 	.short	0x0002
        /*0012*/ 	.short	0x000c
        /*0014*/ 	.byte	0x00, 0xf0, 0x11, 0x00


	//----- nvinfo : EIATTR_KPARAM_INFO
	.align		4
.L_19:
        /*0018*/ 	.byte	0x04, 0x17
        /*001a*/ 	.short	(.L_21 - .L_20)
.L_20:
        /*001c*/ 	.word	0x00000000
        /*0020*/ 	.short	0x0001
        /*0022*/ 	.short	0x0008
        /*0024*/ 	.byte	0x00, 0xf0, 0x11, 0x00


	//----- nvinfo : EIATTR_KPARAM_INFO
	.align		4
.L_21:
        /*0028*/ 	.byte	0x04, 0x17
        /*002a*/ 	.short	(.L_23 - .L_22)
.L_22:
        /*002c*/ 	.word	0x00000000
        /*0030*/ 	.short	0x0000
        /*0032*/ 	.short	0x0000
        /*0034*/ 	.byte	0x00, 0xf5, 0x21, 0x00


	//----- nvinfo : EIATTR_SPARSE_MMA_MASK
	.align		4
.L_23:
        /*0038*/ 	.byte	0x03, 0x50
        /*003a*/ 	.short	0x0000


	//----- nvinfo : EIATTR_MAXREG_COUNT
	.align		4
        /*003c*/ 	.byte	0x03, 0x1b
        /*003e*/ 	.short	0x00ff


	//----- nvinfo : EIATTR_MERCURY_ISA_VERSION
	.align		4
        /*0040*/ 	.byte	0x03, 0x5f
        /*0042*/ 	.short	0x0101


	//----- nvinfo : EIATTR_VRC_CTA_INIT_COUNT
	.align		4
        /*0044*/ 	.byte	0x02, 0x4a
	.zero		1
	.zero		1


	//----- nvinfo : EIATTR_EXIT_INSTR_OFFSETS
	.align		4
        /*0048*/ 	.byte	0x04, 0x1c
        /*004a*/ 	.short	(.L_25 - .L_24)


	//   ....[0]....
.L_24:
        /*004c*/ 	.word	0x00000070


	//   ....[1]....
        /*0050*/ 	.word	0x000001d0


	//----- nvinfo : EIATTR_CRS_STACK_SIZE
	.align		4
.L_25:
        /*0054*/ 	.byte	0x04, 0x1e
        /*0056*/ 	.short	(.L_27 - .L_26)
.L_26:
        /*0058*/ 	.word	0x00000000


	//----- nvinfo : EIATTR_CBANK_PARAM_SIZE
	.align		4
.L_27:
        /*005c*/ 	.byte	0x03, 0x19
        /*005e*/ 	.short	0x0010


	//----- nvinfo : EIATTR_PARAM_CBANK
	.align		4
        /*0060*/ 	.byte	0x04, 0x0a
        /*0062*/ 	.short	(.L_29 - .L_28)
	.align		4
.L_28:
        /*0064*/ 	.word	index@(.nv.constant0._Z8positionP4Bodyfi)
        /*0068*/ 	.short	0x0380
        /*006a*/ 	.short	0x0010


	//----- nvinfo : EIATTR_SW_WAR
	.align		4
.L_29:
        /*006c*/ 	.byte	0x04, 0x36
        /*006e*/ 	.short	(.L_31 - .L_30)
.L_30:
        /*0070*/ 	.word	0x00000008
.L_31:


//--------------------- .nv.info._Z9bodyForceP4Bodyfi --------------------------
	.section	.nv.info._Z9bodyForceP4Bodyfi,"",@"SHT_CUDA_INFO"
	.sectionflags	@""
	.align	4


	//----- nvinfo : EIATTR_CUDA_API_VERSION
	.align		4
        /*0000*/ 	.byte	0x04, 0x37
        /*0002*/ 	.short	(.L_33 - .L_32)
.L_32:
        /*0004*/ 	.word	0x00000082


	//----- nvinfo : EIATTR_KPARAM_INFO
	.align		4
.L_33:
        /*0008*/ 	.byte	0x04, 0x17
        /*000a*/ 	.short	(.L_35 - .L_34)
.L_34:
        /*000c*/ 	.word	0x00000000
        /*0010*/ 	.short	0x0002
        /*0012*/ 	.short	0x000c
        /*0014*/ 	.byte	0x00, 0xf0, 0x11, 0x00


	//----- nvinfo : EIATTR_KPARAM_INFO
	.align		4
.L_35:
        /*0018*/ 	.byte	0x04, 0x17
        /*001a*/ 	.short	(.L_37 - .L_36)
.L_36:
        /*001c*/ 	.word	0x00000000
        /*0020*/ 	.short	0x0001
        /*0022*/ 	.short	0x0008
        /*0024*/ 	.byte	0x00, 0xf0, 0x11, 0x00


	//----- nvinfo : EIATTR_KPARAM_INFO
	.align		4
.L_37:
        /*0028*/ 	.byte	0x04, 0x17
        /*002a*/ 	.short	(.L_39 - .L_38)
.L_38:
        /*002c*/ 	.word	0x00000000
        /*0030*/ 	.short	0x0000
        /*0032*/ 	.short	0x0000
        /*0034*/ 	.byte	0x00, 0xf5, 0x21, 0x00


	//----- nvinfo : EIATTR_SPARSE_MMA_MASK
	.align		4
.L_39:
        /*0038*/ 	.byte	0x03, 0x50
        /*003a*/ 	.short	0x0000


	//----- nvinfo : EIATTR_MAXREG_COUNT
	.align		4
        /*003c*/ 	.byte	0x03, 0x1b
        /*003e*/ 	.short	0x00ff


	//----- nvinfo : EIATTR_MERCURY_ISA_VERSION
	.align		4
        /*0040*/ 	.byte	0x03, 0x5f
        /*0042*/ 	.short	0x0101


	//----- nvinfo : EIATTR_VRC_CTA_INIT_COUNT
	.align		4
        /*0044*/ 	.byte	0x02, 0x4a
	.zero		1
	.zero		1


	//----- nvinfo : EIATTR_EXIT_INSTR_OFFSETS
	.align		4
        /*0048*/ 	.byte	0x04, 0x1c
        /*004a*/ 	.short	(.L_41 - .L_40)


	//   ....[0]....
.L_40:
        /*004c*/ 	.word	0x00000070


	//   ....[1]....
        /*0050*/ 	.word	0x000016e0


	//   ....[2]....
        /*0054*/ 	.word	0x000017c0


	//----- nvinfo : EIATTR_CRS_STACK_SIZE
	.align		4
.L_41:
        /*0058*/ 	.byte	0x04, 0x1e
        /*005a*/ 	.short	(.L_43 - .L_42)
.L_42:
        /*005c*/ 	.word	0x00000000


	//----- nvinfo : EIATTR_CBANK_PARAM_SIZE
	.align		4
.L_43:
        /*0060*/ 	.byte	0x03, 0x19
        /*0062*/ 	.short	0x0010


	//----- nvinfo : EIATTR_PARAM_CBANK
	.align		4
        /*0064*/ 	.byte	0x04, 0x0a
        /*0066*/ 	.short	(.L_45 - .L_44)
	.align		4
.L_44:
        /*0068*/ 	.word	index@(.nv.constant0._Z9bodyForceP4Bodyfi)
        /*006c*/ 	.short	0x0380
        /*006e*/ 	.short	0x0010


	//----- nvinfo : EIATTR_SW_WAR
	.align		4
.L_45:
        /*0070*/ 	.byte	0x04, 0x36
        /*0072*/ 	.short	(.L_47 - .L_46)
.L_46:
        /*0074*/ 	.word	0x00000008
.L_47:


//--------------------- .nv.callgraph             --------------------------
	.section	.nv.callgraph,"",@"SHT_CUDA_CALLGRAPH"
	.align	4
	.sectionentsize	8
	.align		4
        /*0000*/ 	.word	0x00000000
	.align		4
        /*0004*/ 	.word	0xffffffff
	.align		4
        /*0008*/ 	.word	0x00000000
	.align		4
        /*000c*/ 	.word	0xfffffffe
	.align		4
        /*0010*/ 	.word	0x00000000
	.align		4
        /*0014*/ 	.word	0xfffffffd
	.align		4
        /*0018*/ 	.word	0x00000000
	.align		4
        /*001c*/ 	.word	0xfffffffc


//--------------------- .text._Z8positionP4Bodyfi --------------------------
	.section	.text._Z8positionP4Bodyfi,"ax",@progbits
	.align	128
        .global         _Z8positionP4Bodyfi
        .type           _Z8positionP4Bodyfi,@function
        .size           _Z8positionP4Bodyfi,(.L_x_58 - _Z8positionP4Bodyfi)
        .other          _Z8positionP4Bodyfi,@"STO_CUDA_ENTRY STV_DEFAULT"
_Z8positionP4Bodyfi:
.text._Z8positionP4Bodyfi:
[----:B------:R-:W-:Y:S01]  /*0000*/  LDC R1, c[0x0][0x37c] ;  /* 0x0000df00ff017b82 */ /* 0x000fe20000000800 */
[----:B------:R-:W0:Y:S07]  /*0010*/  S2R R0, SR_TID.X ;  /* 0x0000000000007919 */ /* 0x000e2e0000002100 */
[----:B------:R-:W0:Y:S01]  /*0020*/  S2UR UR4, SR_CTAID.X ;  /* 0x00000000000479c3 */ /* 0x000e220000002500 */
[----:B------:R-:W1:Y:S07]  /*0030*/  LDCU UR5, c[0x0][0x38c] ;  /* 0x00007180ff0577ac */ /* 0x000e6e0008000800 */
[----:B------:R-:W0:Y:S02]  /*0040*/  LDC R5, c[0x0][0x360] ;  /* 0x0000d800ff057b82 */ /* 0x000e240000000800 */
[----:B0-----:R-:W-:-:S05]  /*0050*/  IMAD R0, R5, UR4, R0 ;  /* 0x0000000405007c24 */ /* 0x001fca000f8e0200 */
[----:B-1----:R-:W-:-:S13]  /*0060*/  ISETP.GE.AND P0, PT, R0, UR5, PT ;  /* 0x0000000500007c0c */ /* 0x002fda000bf06270 */
[----:B------:R-:W-:Y:S05]  /*0070*/  @P0 EXIT ;  /* 0x000000000000094d */ /* 0x000fea0003800000 */
[----:B------:R-:W0:Y:S01]  /*0080*/  LDCU UR4, c[0x0][0x370] ;  /* 0x00006e00ff0477ac */ /* 0x000e220008000800 */
[----:B------:R-:W1:Y:S01]  /*0090*/  LDCU.64 UR6, c[0x0][0x358] ;  /* 0x00006b00ff0677ac */ /* 0x000e620008000a00 */
[----:B------:R-:W2:Y:S01]  /*00a0*/  LDCU UR8, c[0x0][0x388] ;  /* 0x00007100ff0877ac */ /* 0x000ea20008000800 */
[----:B0-----:R-:W-:-:S07]  /*00b0*/  IMAD R5, R5, UR4, RZ ;  /* 0x0000000405057c24 */ /* 0x001fce000f8e02ff */
.L_x_0:
[----:B0-----:R-:W0:Y:S02]  /*00c0*/  LDC.64 R2, c[0x0][0x380] ;  /* 0x0000e000ff027b82 */ /* 0x001e240000000a00 */
[----:B0-----:R-:W-:-:S05]  /*00d0*/  IMAD.WIDE R2, R0, 0x18, R2 ;  /* 0x0000001800027825 */ /* 0x001fca00078e0202 */
[----:B-1----:R-:W2:Y:S04]  /*00e0*/  LDG.E R4, desc[UR6][R2.64+0xc] ;  /* 0x00000c0602047981 */ /* 0x002ea8000c1e1900 */
[----:B------:R-:W2:Y:S04]  /*00f0*/  LDG.E R7, desc[UR6][R2.64] ;  /* 0x0000000602077981 */ /* 0x000ea8000c1e1900 */
[----:B------:R-:W3:Y:S04]  /*0100*/  LDG.E R6, desc[UR6][R2.64+0x10] ;  /* 0x0000100602067981 */ /* 0x000ee8000c1e1900 */
[----:B------:R-:W3:Y:S04]  /*0110*/  LDG.E R9, desc[UR6][R2.64+0x4] ;  /* 0x0000040602097981 */ /* 0x000ee8000c1e1900 */
[----:B------:R-:W4:Y:S04]  /*0120*/  LDG.E R8, desc[UR6][R2.64+0x14] ;  /* 0x0000140602087981 */ /* 0x000f28000c1e1900 */
[----:B------:R-:W4:Y:S01]  /*0130*/  LDG.E R11, desc[UR6][R2.64+0x8] ;  /* 0x00000806020b7981 */ /* 0x000f22000c1e1900 */
[----:B------:R-:W-:-:S04]  /*0140*/  IADD3 R0, PT, PT, R5, R0, RZ ;  /* 0x0000000005007210 */ /* 0x000fc80007ffe0ff */
[----:B------:R-:W-:Y:S01]  /*0150*/  ISETP.GE.AND P0, PT, R0, UR5, PT ;  /* 0x0000000500007c0c */ /* 0x000fe2000bf06270 */
[----:B--2---:R-:W-:-:S05]  /*0160*/  FFMA R7, R4, UR8, R7 ;  /* 0x0000000804077c23 */ /* 0x004fca0008000007 */
[----:B------:R0:W-:Y:S01]  /*0170*/  STG.E desc[UR6][R2.64], R7 ;  /* 0x0000000702007986 */ /* 0x0001e2000c101906 */
[----:B---3--:R-:W-:-:S05]  /*0180*/  FFMA R9, R6, UR8, R9 ;  /* 0x0000000806097c23 */ /* 0x008fca0008000009 */
[----:B------:R0:W-:Y:S01]  /*0190*/  STG.E desc[UR6][R2.64+0x4], R9 ;  /* 0x0000040902007986 */ /* 0x0001e2000c101906 */
[----:B----4-:R-:W-:-:S05]  /*01a0*/  FFMA R11, R8, UR8, R11 ;  /* 0x00000008080b7c23 */ /* 0x010fca000800000b */
[----:B------:R0:W-:Y:S01]  /*01b0*/  STG.E desc[UR6][R2.64+0x8], R11 ;  /* 0x0000080b02007986 */ /* 0x0001e2000c101906 */
[----:B------:R-:W-:Y:S05]  /*01c0*/  @!P0 BRA `(.L_x_0) ;  /* 0xfffffffc00bc8947 */ /* 0x000fea000383ffff */
[----:B------:R-:W-:Y:S05]  /*01d0*/  EXIT ;  /* 0x000000000000794d */ /* 0x000fea0003800000 */
.L_x_1:
[----:B------:R-:W-:-:S00]  /*01e0*/  BRA `(.L_x_1) ;  /* 0xfffffffc00fc7947 */ /* 0x000fc0000383ffff */
[----:B------:R-:W-:-:S00]  /*01f0*/  NOP ;  /* 0x0000000000007918 */ /* 0x000fc00000000000 */
        /* <DEDUP_REMOVED lines=8> */
.L_x_58:


//--------------------- .text._Z9bodyForceP4Bodyfi --------------------------
	.section	.text._Z9bodyForceP4Bodyfi,"ax",@progbits
	.align	128
        .global         _Z9bodyForceP4Bodyfi
        .type           _Z9bodyForceP4Bodyfi,@function
        .size           _Z9bodyForceP4Bodyfi,(.L_x_57 - _Z9bodyForceP4Bodyfi)
        .other          _Z9bodyForceP4Bodyfi,@"STO_CUDA_ENTRY STV_DEFAULT"
_Z9bodyForceP4Bodyfi:
.text._Z9bodyForceP4Bodyfi:
        /* <DEDUP_REMOVED lines=8> */
[----:B------:R-:W0:Y:S01]  /*0080*/  LDC.64 R8, c[0x0][0x380] ;  /* 0x0000e000ff087b82 */ /* 0x000e220000000a00 */
[----:B------:R-:W1:Y:S01]  /*0090*/  LDCU UR5, c[0x0][0x370] ;  /* 0x00006e00ff0577ac */ /* 0x000e620008000800 */
[----:B------:R-:W-:Y:S01]  /*00a0*/  UISETP.GE.AND UP0, UPT, UR4, 0x1, UPT ;  /* 0x000000010400788c */ /* 0x000fe2000bf06270 */
[----:B------:R-:W2:Y:S01]  /*00b0*/  LDCU.64 UR10, c[0x0][0x358] ;  /* 0x00006b00ff0a77ac */ /* 0x000ea20008000a00 */
[----:B------:R-:W3:Y:S01]  /*00c0*/  LDCU UR6, c[0x0][0x388] ;  /* 0x00007100ff0677ac */ /* 0x000ee20008000800 */
[----:B-1----:R-:W-:-:S06]  /*00d0*/  IMAD R4, R4, UR5, RZ ;  /* 0x0000000504047c24 */ /* 0x002fcc000f8e02ff */
[----:B------:R-:W-:Y:S05]  /*00e0*/  BRA.U !UP0, `(.L_x_2) ;  /* 0x0000001508807547 */ /* 0x000fea000b800000 */
[----:B---3--:R-:W1:Y:S01]  /*00f0*/  LDCU.64 UR6, c[0x0][0x380] ;  /* 0x00007000ff0677ac */ /* 0x008e620008000a00 */
[----:B------:R-:W-:Y:S02]  /*0100*/  ULOP3.LUT UR8, UR4, 0x7ffffffc, URZ, 0xc0, !UPT ;  /* 0x7ffffffc04087892 */ /* 0x000fe4000f8ec0ff */
[----:B------:R-:W-:Y:S02]  /*0110*/  ULOP3.LUT UR4, UR4, 0x3, URZ, 0xc0, !UPT ;  /* 0x0000000304047892 */ /* 0x000fe4000f8ec0ff */
[----:B------:R-:W-:Y:S02]  /*0120*/  UIADD3 UR9, UPT, UPT, -UR8, URZ, URZ ;  /* 0x000000ff08097290 */ /* 0x000fe4000fffe1ff */
[----:B-1----:R-:W-:-:S04]  /*0130*/  UIADD3 UR5, UP0, UPT, UR6, 0x30, URZ ;  /* 0x0000003006057890 */ /* 0x002fc8000ff1e0ff */
[----:B------:R-:W-:-:S12]  /*0140*/  UIADD3.X UR6, UPT, UPT, URZ, UR7, URZ, UP0, !UPT ;  /* 0x00000007ff067290 */ /* 0x000fd800087fe4ff */
.L_x_49:
[----:B-1----:R-:W1:Y:S01]  /*0150*/  LDC.64 R16, c[0x0][0x380] ;  /* 0x0000e000ff107b82 */ /* 0x002e620000000a00 */
[----:B------:R-:W3:Y:S01]  /*0160*/  LDCU UR7, c[0x0][0x38c] ;  /* 0x00007180ff0777ac */ /* 0x000ee20008000800 */
[----:B-1----:R-:W-:-:S05]  /*0170*/  IMAD.WIDE R16, R3, 0x18, R16 ;  /* 0x0000001803107825 */ /* 0x002fca00078e0210 */
[----:B--2---:R1:W5:Y:S04]  /*0180*/  LDG.E R5, desc[UR10][R16.64] ;  /* 0x0000000a10057981 */ /* 0x004368000c1e1900 */
[----:B------:R1:W5:Y:S04]  /*0190*/  LDG.E R6, desc[UR10][R16.64+0x4] ;  /* 0x0000040a10067981 */ /* 0x000368000c1e1900 */
[----:B------:R1:W5:Y:S01]  /*01a0*/  LDG.E R7, desc[UR10][R16.64+0x8] ;  /* 0x0000080a10077981 */ /* 0x000362000c1e1900 */
[----:B---3--:R-:W-:Y:S01]  /*01b0*/  UISETP.GE.U32.AND UP0, UPT, UR7, 0x4, UPT ;  /* 0x000000040700788c */ /* 0x008fe2000bf06070 */
[----:B------:R-:W-:Y:S01]  /*01c0*/  HFMA2 R10, -RZ, RZ, 0, 0 ;  /* 0x00000000ff0a7431 */ /* 0x000fe200000001ff */
[----:B------:R-:W-:Y:S01]  /*01d0*/  MOV R18, RZ ;  /* 0x000000ff00127202 */ /* 0x000fe20000000f00 */
[----:B0-----:R-:W-:Y:S01]  /*01e0*/  HFMA2 R9, -RZ, RZ, 0, 0 ;  /* 0x00000000ff097431 */ /* 0x001fe200000001ff */
[----:B------:R-:W-:-:S05]  /*01f0*/  MOV R20, RZ ;  /* 0x000000ff00147202 */ /* 0x000fca0000000f00 */
[----:B-1----:R-:W-:Y:S05]  /*0200*/  BRA.U !UP0, `(.L_x_3) ;  /* 0x0000000908cc7547 */ /* 0x002fea000b800000 */
[----:B------:R-:W-:Y:S02]  /*0210*/  MOV R10, RZ ;  /* 0x000000ff000a7202 */ /* 0x000fe40000000f00 */
[----:B------:R-:W-:Y:S02]  /*0220*/  MOV R14, UR5 ;  /* 0x00000005000e7c02 */ /* 0x000fe40008000f00 */
[----:B------:R-:W-:Y:S02]  /*0230*/  MOV R15, UR6 ;  /* 0x00000006000f7c02 */ /* 0x000fe40008000f00 */
[----:B------:R-:W-:-:S07]  /*0240*/  MOV R8, UR9 ;  /* 0x0000000900087c02 */ /* 0x000fce0008000f00 */
.L_x_28:
[----:B------:R-:W2:Y:S04]  /*0250*/  LDG.E R11, desc[UR10][R14.64+-0x2c] ;  /* 0xffffd40a0e0b7981 */ /* 0x000ea8000c1e1900 */
[----:B------:R-:W3:Y:S04]  /*0260*/  LDG.E R0, desc[UR10][R14.64+-0x30] ;  /* 0xffffd00a0e007981 */ /* 0x000ee8000c1e1900 */
[----:B------:R-:W4:Y:S01]  /*0270*/  LDG.E R2, desc[UR10][R14.64+-0x28] ;  /* 0xffffd80a0e027981 */ /* 0x000f22000c1e1900 */
[----:B------:R-:W-:Y:S01]  /*0280*/  BSSY.RECONVERGENT B0, `(.L_x_4) ;  /* 0x0000014000007945 */ /* 0x000fe20003800200 */
[----:B--2--5:R-:W-:Y:S01]  /*0290*/  FADD R11, -R6, R11 ;  /* 0x0000000b060b7221 */ /* 0x024fe20000000100 */
[----:B---3--:R-:W-:-:S03]  /*02a0*/  FADD R21, -R5, R0 ;  /* 0x0000000005157221 */ /* 0x008fc60000000100 */
[----:B------:R-:W-:Y:S01]  /*02b0*/  FMUL R0, R11, R11 ;  /* 0x0000000b0b007220 */ /* 0x000fe20000400000 */
[----:B----4-:R-:W-:-:S03]  /*02c0*/  FADD R19, -R7, R2 ;  /* 0x0000000207137221 */ /* 0x010fc60000000100 */
[----:B------:R-:W-:-:S04]  /*02d0*/  FFMA R0, R21, R21, R0 ;  /* 0x0000001515007223 */ /* 0x000fc80000000000 */
[----:B------:R-:W-:-:S04]  /*02e0*/  FFMA R0, R19, R19, R0 ;  /* 0x0000001313007223 */ /* 0x000fc80000000000 */
[----:B------:R-:W-:-:S04]  /*02f0*/  FADD R12, R0, 9.9999997171806853657e-10 ;  /* 0x3089705f000c7421 */ /* 0x000fc80000000000 */
[----:B------:R0:W1:Y:S01]  /*0300*/  MUFU.RSQ R13, R12 ;  /* 0x0000000c000d7308 */ /* 0x0000620000001400 */
[----:B------:R-:W-:-:S04]  /*0310*/  IADD3 R0, PT, PT, R12, -0xd000000, RZ ;  /* 0xf30000000c007810 */ /* 0x000fc80007ffe0ff */
[----:B------:R-:W-:-:S13]  /*0320*/  ISETP.GT.U32.AND P0, PT, R0, 0x727fffff, PT ;  /* 0x727fffff0000780c */ /* 0x000fda0003f04070 */
[----:B01----:R-:W-:Y:S05]  /*0330*/  @!P0 BRA `(.L_x_5) ;  /* 0x0000000000108947 */ /* 0x003fea0003800000 */
[----:B------:R-:W-:Y:S02]  /*0340*/  MOV R2, R12 ;  /* 0x0000000c00027202 */ /* 0x000fe40000000f00 */
[----:B------:R-:W-:-:S07]  /*0350*/  MOV R0, 0x370 ;  /* 0x0000037000007802 */ /* 0x000fce0000000f00 */
[----:B------:R-:W-:Y:S05]  /*0360*/  CALL.REL.NOINC `($__internal_1_$__cuda_sm20_sqrt_rn_f32_slowpath) ;  /* 0x0000001400ec7944 */ /* 0x000fea0003c00000 */
[----:B------:R-:W-:Y:S05]  /*0370*/  BRA `(.L_x_6) ;  /* 0x0000000000107947 */ /* 0x000fea0003800000 */
.L_x_5:
[----:B------:R-:W-:Y:S01]  /*0380*/  FMUL.FTZ R25, R12, R13 ;  /* 0x0000000d0c197220 */ /* 0x000fe20000410000 */
[----:B------:R-:W-:-:S03]  /*0390*/  FMUL.FTZ R2, R13, 0.5 ;  /* 0x3f0000000d027820 */ /* 0x000fc60000410000 */
[----:B------:R-:W-:-:S04]  /*03a0*/  FFMA R0, -R25, R25, R12 ;  /* 0x0000001919007223 */ /* 0x000fc8000000010c */
[----:B------:R-:W-:-:S07]  /*03b0*/  FFMA R25, R0, R2, R25 ;  /* 0x0000000200197223 */ /* 0x000fce0000000019 */
.L_x_6:
[----:B------:R-:W-:Y:S05]  /*03c0*/  BSYNC.RECONVERGENT B0 ;  /* 0x0000000000007941 */ /* 0x000fea0003800200 */
.L_x_4:
[----:B------:R-:W-:Y:S01]  /*03d0*/  IADD3 R0, PT, PT, R25, 0x1800000, RZ ;  /* 0x0180000019007810 */ /* 0x000fe20007ffe0ff */
[----:B------:R-:W-:Y:S03]  /*03e0*/  BSSY.RECONVERGENT B0, `(.L_x_7) ;  /* 0x000000c000007945 */ /* 0x000fe60003800200 */
[----:B------:R-:W-:-:S04]  /*03f0*/  LOP3.LUT R0, R0, 0x7f800000, RZ, 0xc0, !PT ;  /* 0x7f80000000007812 */ /* 0x000fc800078ec0ff */
[----:B------:R-:W-:-:S13]  /*0400*/  ISETP.GT.U32.AND P0, PT, R0, 0x1ffffff, PT ;  /* 0x01ffffff0000780c */ /* 0x000fda0003f04070 */
[----:B------:R-:W-:Y:S05]  /*0410*/  @P0 BRA `(.L_x_8) ;  /* 0x0000000000100947 */ /* 0x000fea0003800000 */
[----:B------:R-:W-:Y:S02]  /*0420*/  MOV R0, R25 ;  /* 0x0000001900007202 */ /* 0x000fe40000000f00 */
[----:B------:R-:W-:-:S07]  /*0430*/  MOV R2, 0x450 ;  /* 0x0000045000027802 */ /* 0x000fce0000000f00 */
[----:B------:R-:W-:Y:S05]  /*0440*/  CALL.REL.NOINC `($__internal_0_$__cuda_sm20_rcp_rn_f32_slowpath) ;  /* 0x0000001000e07944 */ /* 0x000fea0003c00000 */
[----:B------:R-:W-:Y:S05]  /*0450*/  BRA `(.L_x_9) ;  /* 0x0000000000107947 */ /* 0x000fea0003800000 */
.L_x_8:
[----:B------:R-:W0:Y:S02]  /*0460*/  MUFU.RCP R0, R25 ;  /* 0x0000001900007308 */ /* 0x000e240000001000 */
[----:B0-----:R-:W-:-:S04]  /*0470*/  FFMA R2, R0, R25, -1 ;  /* 0xbf80000000027423 */ /* 0x001fc80000000019 */
[----:B------:R-:W-:-:S04]  /*0480*/  FADD.FTZ R13, -R2, -RZ ;  /* 0x800000ff020d7221 */ /* 0x000fc80000010100 */
[----:B------:R-:W-:-:S07]  /*0490*/  FFMA R0, R0, R13, R0 ;  /* 0x0000000d00007223 */ /* 0x000fce0000000000 */
.L_x_9:
[----:B------:R-:W-:Y:S05]  /*04a0*/  BSYNC.RECONVERGENT B0 ;  /* 0x0000000000007941 */ /* 0x000fea0003800200 */
.L_x_7:
[----:B------:R-:W2:Y:S04]  /*04b0*/  LDG.E R13, desc[UR10][R14.64+-0x14] ;  /* 0xffffec0a0e0d7981 */ /* 0x000ea8000c1e1900 */
[----:B------:R-:W3:Y:S04]  /*04c0*/  LDG.E R12, desc[UR10][R14.64+-0x18] ;  /* 0xffffe80a0e0c7981 */ /* 0x000ee8000c1e1900 */
[----:B------:R-:W4:Y:S01]  /*04d0*/  LDG.E R18, desc[UR10][R14.64+-0x10] ;  /* 0xfffff00a0e127981 */ /* 0x000f22000c1e1900 */
[----:B------:R-:W-:Y:S01]  /*04e0*/  BSSY.RECONVERGENT B0, `(.L_x_10) ;  /* 0x0000018000007945 */ /* 0x000fe20003800200 */
[----:B--2---:R-:W-:Y:S01]  /*04f0*/  FADD R13, -R6, R13 ;  /* 0x0000000d060d7221 */ /* 0x004fe20000000100 */
[----:B---3--:R-:W-:-:S03]  /*0500*/  FADD R12, -R5, R12 ;  /* 0x0000000c050c7221 */ /* 0x008fc60000000100 */
[----:B------:R-:W-:Y:S01]  /*0510*/  FMUL R23, R13, R13 ;  /* 0x0000000d0d177220 */ /* 0x000fe20000400000 */
[----:B----4-:R-:W-:-:S03]  /*0520*/  FADD R18, -R7, R18 ;  /* 0x0000001207127221 */ /* 0x010fc60000000100 */
[----:B------:R-:W-:-:S04]  /*0530*/  FFMA R23, R12, R12, R23 ;  /* 0x0000000c0c177223 */ /* 0x000fc80000000017 */
[----:B------:R-:W-:Y:S01]  /*0540*/  FFMA R2, R18, R18, R23 ;  /* 0x0000001212027223 */ /* 0x000fe20000000017 */
[----:B------:R-:W-:-:S03]  /*0550*/  FMUL R23, R0, R0 ;  /* 0x0000000000177220 */ /* 0x000fc60000400000 */
[----:B------:R-:W-:Y:S01]  /*0560*/  FADD R2, R2, 9.9999997171806853657e-10 ;  /* 0x3089705f02027421 */ /* 0x000fe20000000000 */
[----:B------:R-:W-:-:S03]  /*0570*/  FMUL R0, R23, R0 ;  /* 0x0000000017007220 */ /* 0x000fc60000400000 */
[----:B------:R0:W1:Y:S01]  /*0580*/  MUFU.RSQ R27, R2 ;  /* 0x00000002001b7308 */ /* 0x0000620000001400 */
[----:B------:R-:W-:Y:S01]  /*0590*/  IADD3 R22, PT, PT, R2, -0xd000000, RZ ;  /* 0xf300000002167810 */ /* 0x000fe20007ffe0ff */
[-C--:B------:R-:W-:Y:S01]  /*05a0*/  FFMA R21, R21, R0.reuse, R20 ;  /* 0x0000000015157223 */ /* 0x080fe20000000014 */
[-C--:B------:R-:W-:Y:S01]  /*05b0*/  FFMA R20, R11, R0.reuse, R9 ;  /* 0x000000000b147223 */ /* 0x080fe20000000009 */
[----:B------:R-:W-:Y:S01]  /*05c0*/  FFMA R19, R19, R0, R10 ;  /* 0x0000000013137223 */ /* 0x000fe2000000000a */
[----:B------:R-:W-:-:S13]  /*05d0*/  ISETP.GT.U32.AND P0, PT, R22, 0x727fffff, PT ;  /* 0x727fffff1600780c */ /* 0x000fda0003f04070 */
[----:B01----:R-:W-:Y:S05]  /*05e0*/  @!P0 BRA `(.L_x_11) ;  /* 0x00000000000c8947 */ /* 0x003fea0003800000 */
[----:B------:R-:W-:-:S07]  /*05f0*/  MOV R0, 0x610 ;  /* 0x0000061000007802 */ /* 0x000fce0000000f00 */
[----:B------:R-:W-:Y:S05]  /*0600*/  CALL.REL.NOINC `($__internal_1_$__cuda_sm20_sqrt_rn_f32_slowpath) ;  /* 0x0000001400447944 */ /* 0x000fea0003c00000 */
[----:B------:R-:W-:Y:S05]  /*0610*/  BRA `(.L_x_12) ;  /* 0x0000000000107947 */ /* 0x000fea0003800000 */
.L_x_11:
[----:B------:R-:W-:Y:S01]  /*0620*/  FMUL.FTZ R25, R2, R27 ;  /* 0x0000001b02197220 */ /* 0x000fe20000410000 */
[----:B------:R-:W-:-:S03]  /*0630*/  FMUL.FTZ R0, R27, 0.5 ;  /* 0x3f0000001b007820 */ /* 0x000fc60000410000 */
[----:B------:R-:W-:-:S04]  /*0640*/  FFMA R2, -R25, R25, R2 ;  /* 0x0000001919027223 */ /* 0x000fc80000000102 */
[----:B------:R-:W-:-:S07]  /*0650*/  FFMA R25, R2, R0, R25 ;  /* 0x0000000002197223 */ /* 0x000fce0000000019 */
.L_x_12:
[----:B------:R-:W-:Y:S05]  /*0660*/  BSYNC.RECONVERGENT B0 ;  /* 0x0000000000007941 */ /* 0x000fea0003800200 */
.L_x_10:
        /* <DEDUP_REMOVED lines=9> */
.L_x_14:
[----:B------:R-:W0:Y:S02]  /*0700*/  MUFU.RCP R0, R25 ;  /* 0x0000001900007308 */ /* 0x000e240000001000 */
[----:B0-----:R-:W-:-:S04]  /*0710*/  FFMA R2, R0, R25, -1 ;  /* 0xbf80000000027423 */ /* 0x001fc80000000019 */
[----:B------:R-:W-:-:S04]  /*0720*/  FADD.FTZ R9, -R2, -RZ ;  /* 0x800000ff02097221 */ /* 0x000fc80000010100 */
[----:B------:R-:W-:-:S07]  /*0730*/  FFMA R0, R0, R9, R0 ;  /* 0x0000000900007223 */ /* 0x000fce0000000000 */
.L_x_15:
[----:B------:R-:W-:Y:S05]  /*0740*/  BSYNC.RECONVERGENT B0 ;  /* 0x0000000000007941 */ /* 0x000fea0003800200 */
.L_x_13:
        /* <DEDUP_REMOVED lines=8> */
[----:B------:R-:W-:Y:S01]  /*07d0*/  FFMA R2, R10, R10, R23 ;  /* 0x0000000a0a027223 */ /* 0x000fe20000000017 */
[----:B------:R-:W-:-:S03]  /*07e0*/  FMUL R23, R0, R0 ;  /* 0x0000000000177220 */ /* 0x000fc60000400000 */
[----:B------:R-:W-:Y:S01]  /*07f0*/  FFMA R2, R11, R11, R2 ;  /* 0x0000000b0b027223 */ /* 0x000fe20000000002 */
[----:B------:R-:W-:-:S03]  /*0800*/  FMUL R23, R23, R0 ;  /* 0x0000000017177220 */ /* 0x000fc60000400000 */
[----:B------:R-:W-:Y:S01]  /*0810*/  FADD R2, R2, 9.9999997171806853657e-10 ;  /* 0x3089705f02027421 */ /* 0x000fe20000000000 */
[-C--:B------:R-:W-:Y:S01]  /*0820*/  FFMA R12, R12, R23.reuse, R21 ;  /* 0x000000170c0c7223 */ /* 0x080fe20000000015 */
[-C--:B------:R-:W-:Y:S01]  /*0830*/  FFMA R13, R13, R23.reuse, R20 ;  /* 0x000000170d0d7223 */ /* 0x080fe20000000014 */
[----:B------:R-:W-:Y:S01]  /*0840*/  FFMA R18, R18, R23, R19 ;  /* 0x0000001712127223 */ /* 0x000fe20000000013 */
[----:B------:R0:W1:Y:S01]  /*0850*/  MUFU.RSQ R27, R2 ;  /* 0x00000002001b7308 */ /* 0x0000620000001400 */
[----:B------:R-:W-:-:S04]  /*0860*/  IADD3 R22, PT, PT, R2, -0xd000000, RZ ;  /* 0xf300000002167810 */ /* 0x000fc80007ffe0ff */
[----:B------:R-:W-:-:S13]  /*0870*/  ISETP.GT.U32.AND P0, PT, R22, 0x727fffff, PT ;  /* 0x727fffff1600780c */ /* 0x000fda0003f04070 */
[----:B01----:R-:W-:Y:S05]  /*0880*/  @!P0 BRA `(.L_x_17) ;  /* 0x00000000000c8947 */ /* 0x003fea0003800000 */
[----:B------:R-:W-:-:S07]  /*0890*/  MOV R0, 0x8b0 ;  /* 0x000008b000007802 */ /* 0x000fce0000000f00 */
[----:B------:R-:W-:Y:S05]  /*08a0*/  CALL.REL.NOINC `($__internal_1_$__cuda_sm20_sqrt_rn_f32_slowpath) ;  /* 0x00000010009c7944 */ /* 0x000fea0003c00000 */
[----:B------:R-:W-:Y:S05]  /*08b0*/  BRA `(.L_x_18) ;  /* 0x0000000000107947 */ /* 0x000fea0003800000 */
.L_x_17:
[----:B------:R-:W-:Y:S01]  /*08c0*/  FMUL.FTZ R25, R2, R27 ;  /* 0x0000001b02197220 */ /* 0x000fe20000410000 */
[----:B------:R-:W-:-:S03]  /*08d0*/  FMUL.FTZ R0, R27, 0.5 ;  /* 0x3f0000001b007820 */ /* 0x000fc60000410000 */
[----:B------:R-:W-:-:S04]  /*08e0*/  FFMA R2, -R25, R25, R2 ;  /* 0x0000001919027223 */ /* 0x000fc80000000102 */
[----:B------:R-:W-:-:S07]  /*08f0*/  FFMA R25, R2, R0, R25 ;  /* 0x0000000002197223 */ /* 0x000fce0000000019 */
.L_x_18:
[----:B------:R-:W-:Y:S05]  /*0900*/  BSYNC.RECONVERGENT B0 ;  /* 0x0000000000007941 */ /* 0x000fea0003800200 */
.L_x_16:
        /* <DEDUP_REMOVED lines=9> */
.L_x_20:
[----:B------:R-:W0:Y:S02]  /*09a0*/  MUFU.RCP R0, R25 ;  /* 0x0000001900007308 */ /* 0x000e240000001000 */
[----:B0-----:R-:W-:-:S04]  /*09b0*/  FFMA R2, R0, R25, -1 ;  /* 0xbf80000000027423 */ /* 0x001fc80000000019 */
[----:B------:R-:W-:-:S04]  /*09c0*/  FADD.FTZ R19, -R2, -RZ ;  /* 0x800000ff02137221 */ /* 0x000fc80000010100 */
[----:B------:R-:W-:-:S07]  /*09d0*/  FFMA R0, R0, R19, R0 ;  /* 0x0000001300007223 */ /* 0x000fce0000000000 */
.L_x_21:
[----:B------:R-:W-:Y:S05]  /*09e0*/  BSYNC.RECONVERGENT B0 ;  /* 0x0000000000007941 */ /* 0x000fea0003800200 */
.L_x_19:
        /* <DEDUP_REMOVED lines=22> */
[----:B------:R-:W-:Y:S01]  /*0b50*/  MOV R0, R25 ;  /* 0x0000001900007202 */ /* 0x000fe20000000f00 */
[----:B------:R-:W-:Y:S06]  /*0b60*/  BRA `(.L_x_24) ;  /* 0x0000000000107947 */ /* 0x000fec0003800000 */
.L_x_23:
[----:B------:R-:W-:Y:S01]  /*0b70*/  FMUL.FTZ R11, R2, R25 ;  /* 0x00000019020b7220 */ /* 0x000fe20000410000 */
[----:B------:R-:W-:-:S03]  /*0b80*/  FMUL.FTZ R10, R25, 0.5 ;  /* 0x3f000000190a7820 */ /* 0x000fc60000410000 */
[----:B------:R-:W-:-:S04]  /*0b90*/  FFMA R0, -R11, R11, R2 ;  /* 0x0000000b0b007223 */ /* 0x000fc80000000102 */
[----:B------:R-:W-:-:S07]  /*0ba0*/  FFMA R0, R0, R10, R11 ;  /* 0x0000000a00007223 */ /* 0x000fce000000000b */
.L_x_24:
[----:B------:R-:W-:Y:S05]  /*0bb0*/  BSYNC.RECONVERGENT B0 ;  /* 0x0000000000007941 */ /* 0x000fea0003800200 */
.L_x_22:
[----:B------:R-:W-:Y:S01]  /*0bc0*/  IADD3 R2, PT, PT, R0, 0x1800000, RZ ;  /* 0x0180000000027810 */ /* 0x000fe20007ffe0ff */
[----:B------:R-:W-:Y:S03]  /*0bd0*/  BSSY.RECONVERGENT B0, `(.L_x_25) ;  /* 0x000000b000007945 */ /* 0x000fe60003800200 */
[----:B------:R-:W-:-:S04]  /*0be0*/  LOP3.LUT R2, R2, 0x7f800000, RZ, 0xc0, !PT ;  /* 0x7f80000002027812 */ /* 0x000fc800078ec0ff */
[----:B------:R-:W-:-:S13]  /*0bf0*/  ISETP.GT.U32.AND P0, PT, R2, 0x1ffffff, PT ;  /* 0x01ffffff0200780c */ /* 0x000fda0003f04070 */
[----:B------:R-:W-:Y:S05]  /*0c00*/  @P0 BRA `(.L_x_26) ;  /* 0x00000000000c0947 */ /* 0x000fea0003800000 */
[----:B------:R-:W-:-:S07]  /*0c10*/  MOV R2, 0xc30 ;  /* 0x00000c3000027802 */ /* 0x000fce0000000f00 */
[----:B------:R-:W-:Y:S05]  /*0c20*/  CALL.REL.NOINC `($__internal_0_$__cuda_sm20_rcp_rn_f32_slowpath) ;  /* 0x0000000800e87944 */ /* 0x000fea0003c00000 */
[----:B------:R-:W-:Y:S05]  /*0c30*/  BRA `(.L_x_27) ;  /* 0x0000000000107947 */ /* 0x000fea0003800000 */
.L_x_26:
[----:B------:R-:W0:Y:S02]  /*0c40*/  MUFU.RCP R11, R0 ;  /* 0x00000000000b7308 */ /* 0x000e240000001000 */
[----:B0-----:R-:W-:-:S04]  /*0c50*/  FFMA R2, R11, R0, -1 ;  /* 0xbf8000000b027423 */ /* 0x001fc80000000000 */
[----:B------:R-:W-:-:S04]  /*0c60*/  FADD.FTZ R2, -R2, -RZ ;  /* 0x800000ff02027221 */ /* 0x000fc80000010100 */
[----:B------:R-:W-:-:S07]  /*0c70*/  FFMA R0, R11, R2, R11 ;  /* 0x000000020b007223 */ /* 0x000fce000000000b */
.L_x_27:
[----:B------:R-:W-:Y:S05]  /*0c80*/  BSYNC.RECONVERGENT B0 ;  /* 0x0000000000007941 */ /* 0x000fea0003800200 */
.L_x_25:
[----:B------:R-:W-:Y:S01]  /*0c90*/  IADD3 R8, PT, PT, R8, 0x4, RZ ;  /* 0x0000000408087810 */ /* 0x000fe20007ffe0ff */
[-C--:B------:R-:W-:Y:S01]  /*0ca0*/  FMUL R11, R0, R0.reuse ;  /* 0x00000000000b7220 */ /* 0x080fe20000400000 */
[----:B------:R-:W-:Y:S02]  /*0cb0*/  IADD3 R14, P1, PT, R14, 0x60, RZ ;  /* 0x000000600e0e7810 */ /* 0x000fe40007f3e0ff */
[----:B------:R-:W-:Y:S01]  /*0cc0*/  ISETP.NE.AND P0, PT, R8, RZ, PT ;  /* 0x000000ff0800720c */ /* 0x000fe20003f05270 */
[----:B------:R-:W-:Y:S01]  /*0cd0*/  FMUL R11, R11, R0 ;  /* 0x000000000b0b7220 */ /* 0x000fe20000400000 */
[----:B------:R-:W-:-:S03]  /*0ce0*/  IADD3.X R15, PT, PT, RZ, R15, RZ, P1, !PT ;  /* 0x0000000fff0f7210 */ /* 0x000fc60000ffe4ff */
[-C--:B------:R-:W-:Y:S01]  /*0cf0*/  FFMA R20, R20, R11.reuse, R12 ;  /* 0x0000000b14147223 */ /* 0x080fe2000000000c */
[-C--:B------:R-:W-:Y:S01]  /*0d00*/  FFMA R9, R19, R11.reuse, R9 ;  /* 0x0000000b13097223 */ /* 0x080fe20000000009 */
[----:B------:R-:W-:-:S06]  /*0d10*/  FFMA R10, R21, R11, R18 ;  /* 0x0000000b150a7223 */ /* 0x000fcc0000000012 */
[----:B------:R-:W-:Y:S05]  /*0d20*/  @P0 BRA `(.L_x_28) ;  /* 0xfffffff400480947 */ /* 0x000fea000383ffff */
[----:B------:R-:W-:-:S07]  /*0d30*/  MOV R18, UR8 ;  /* 0x0000000800127c02 */ /* 0x000fce0008000f00 */
.L_x_3:
[----:B------:R-:W-:-:S09]  /*0d40*/  UISETP.NE.AND UP0, UPT, UR4, URZ, UPT ;  /* 0x000000ff0400728c */ /* 0x000fd2000bf05270 */
[----:B------:R-:W-:Y:S05]  /*0d50*/  BRA.U !UP0, `(.L_x_29) ;  /* 0x00000009082c7547 */ /* 0x000fea000b800000 */
[----:B------:R-:W-:-:S09]  /*0d60*/  UISETP.NE.AND UP0, UPT, UR4, 0x1, UPT ;  /* 0x000000010400788c */ /* 0x000fd2000bf05270 */
[----:B------:R-:W-:Y:S05]  /*0d70*/  BRA.U !UP0, `(.L_x_30) ;  /* 0x0000000508647547 */ /* 0x000fea000b800000 */
[----:B------:R-:W0:Y:S02]  /*0d80*/  LDC.64 R28, c[0x0][0x380] ;  /* 0x0000e000ff1c7b82 */ /* 0x000e240000000a00 */
[----:B0-----:R-:W-:-:S05]  /*0d90*/  IMAD.WIDE.U32 R28, R18, 0x18, R28 ;  /* 0x00000018121c7825 */ /* 0x001fca00078e001c */
        /* <DEDUP_REMOVED lines=19> */
.L_x_32:
[----:B------:R-:W-:Y:S01]  /*0ed0*/  FMUL.FTZ R25, R8, R11 ;  /* 0x0000000b08197220 */ /* 0x000fe20000410000 */
[----:B------:R-:W-:-:S03]  /*0ee0*/  FMUL.FTZ R2, R11, 0.5 ;  /* 0x3f0000000b027820 */ /* 0x000fc60000410000 */
[----:B------:R-:W-:-:S04]  /*0ef0*/  FFMA R0, -R25, R25, R8 ;  /* 0x0000001919007223 */ /* 0x000fc80000000108 */
[----:B------:R-:W-:-:S07]  /*0f00*/  FFMA R25, R0, R2, R25 ;  /* 0x0000000200197223 */ /* 0x000fce0000000019 */
.L_x_33:
[----:B------:R-:W-:Y:S05]  /*0f10*/  BSYNC.RECONVERGENT B0 ;  /* 0x0000000000007941 */ /* 0x000fea0003800200 */
.L_x_31:
        /* <DEDUP_REMOVED lines=9> */
.L_x_35:
[----:B------:R-:W0:Y:S02]  /*0fb0*/  MUFU.RCP R0, R25 ;  /* 0x0000001900007308 */ /* 0x000e240000001000 */
[----:B0-----:R-:W-:-:S04]  /*0fc0*/  FFMA R2, R0, R25, -1 ;  /* 0xbf80000000027423 */ /* 0x001fc80000000019 */
[----:B------:R-:W-:-:S04]  /*0fd0*/  FADD.FTZ R11, -R2, -RZ ;  /* 0x800000ff020b7221 */ /* 0x000fc80000010100 */
[----:B------:R-:W-:-:S07]  /*0fe0*/  FFMA R0, R0, R11, R0 ;  /* 0x0000000b00007223 */ /* 0x000fce0000000000 */
.L_x_36:
[----:B------:R-:W-:Y:S05]  /*0ff0*/  BSYNC.RECONVERGENT B0 ;  /* 0x0000000000007941 */ /* 0x000fea0003800200 */
.L_x_34:
        /* <DEDUP_REMOVED lines=9> */
[----:B------:R-:W-:-:S04]  /*1090*/  FFMA R19, R8, R8, R19 ;  /* 0x0000000808137223 */ /* 0x000fc80000000013 */
[----:B------:R-:W-:Y:S01]  /*10a0*/  FADD R21, R19, 9.9999997171806853657e-10 ;  /* 0x3089705f13157421 */ /* 0x000fe20000000000 */
[----:B------:R-:W-:-:S03]  /*10b0*/  FMUL R19, R0, R0 ;  /* 0x0000000000137220 */ /* 0x000fc60000400000 */
[----:B------:R0:W1:Y:S01]  /*10c0*/  MUFU.RSQ R22, R21 ;  /* 0x0000001500167308 */ /* 0x0000620000001400 */
[----:B------:R-:W-:Y:S01]  /*10d0*/  IADD3 R2, PT, PT, R21, -0xd000000, RZ ;  /* 0xf300000015027810 */ /* 0x000fe20007ffe0ff */
[----:B------:R-:W-:-:S03]  /*10e0*/  FMUL R19, R19, R0 ;  /* 0x0000000013137220 */ /* 0x000fc60000400000 */
[----:B------:R-:W-:Y:S01]  /*10f0*/  ISETP.GT.U32.AND P0, PT, R2, 0x727fffff, PT ;  /* 0x727fffff0200780c */ /* 0x000fe20003f04070 */
[-C--:B------:R-:W-:Y:S01]  /*1100*/  FFMA R20, R15, R19.reuse, R20 ;  /* 0x000000130f147223 */ /* 0x080fe20000000014 */
[-C--:B------:R-:W-:Y:S01]  /*1110*/  FFMA R9, R14, R19.reuse, R9 ;  /* 0x000000130e097223 */ /* 0x080fe20000000009 */
[----:B------:R-:W-:-:S10]  /*1120*/  FFMA R10, R13, R19, R10 ;  /* 0x000000130d0a7223 */ /* 0x000fd4000000000a */
[----:B01----:R-:W-:Y:S05]  /*1130*/  @!P0 BRA `(.L_x_38) ;  /* 0x0000000000148947 */ /* 0x003fea0003800000 */
[----:B------:R-:W-:Y:S02]  /*1140*/  MOV R2, R21 ;  /* 0x0000001500027202 */ /* 0x000fe40000000f00 */
[----:B------:R-:W-:-:S07]  /*1150*/  MOV R0, 0x1170 ;  /* 0x0000117000007802 */ /* 0x000fce0000000f00 */
[----:B------:R-:W-:Y:S05]  /*1160*/  CALL.REL.NOINC `($__internal_1_$__cuda_sm20_sqrt_rn_f32_slowpath) ;  /* 0x00000008006c7944 */ /* 0x000fea0003c00000 */
[----:B------:R-:W-:Y:S01]  /*1170*/  MOV R0, R25 ;  /* 0x0000001900007202 */ /* 0x000fe20000000f00 */
[----:B------:R-:W-:Y:S06]  /*1180*/  BRA `(.L_x_39) ;  /* 0x0000000000107947 */ /* 0x000fec0003800000 */
.L_x_38:
[----:B------:R-:W-:Y:S01]  /*1190*/  FMUL.FTZ R0, R21, R22 ;  /* 0x0000001615007220 */ /* 0x000fe20000410000 */
[----:B------:R-:W-:-:S03]  /*11a0*/  FMUL.FTZ R2, R22, 0.5 ;  /* 0x3f00000016027820 */ /* 0x000fc60000410000 */
[----:B------:R-:W-:-:S04]  /*11b0*/  FFMA R13, -R0, R0, R21 ;  /* 0x00000000000d7223 */ /* 0x000fc80000000115 */
[----:B------:R-:W-:-:S07]  /*11c0*/  FFMA R0, R13, R2, R0 ;  /* 0x000000020d007223 */ /* 0x000fce0000000000 */
.L_x_39:
[----:B------:R-:W-:Y:S05]  /*11d0*/  BSYNC.RECONVERGENT B0 ;  /* 0x0000000000007941 */ /* 0x000fea0003800200 */
.L_x_37:
        /* <DEDUP_REMOVED lines=8> */
.L_x_41:
[----:B------:R-:W0:Y:S02]  /*1260*/  MUFU.RCP R13, R0 ;  /* 0x00000000000d7308 */ /* 0x000e240000001000 */
[----:B0-----:R-:W-:-:S04]  /*1270*/  FFMA R2, R13, R0, -1 ;  /* 0xbf8000000d027423 */ /* 0x001fc80000000000 */
[----:B------:R-:W-:-:S04]  /*1280*/  FADD.FTZ R2, -R2, -RZ ;  /* 0x800000ff02027221 */ /* 0x000fc80000010100 */
[----:B------:R-:W-:-:S07]  /*1290*/  FFMA R0, R13, R2, R13 ;  /* 0x000000020d007223 */ /* 0x000fce000000000d */
.L_x_42:
[----:B------:R-:W-:Y:S05]  /*12a0*/  BSYNC.RECONVERGENT B0 ;  /* 0x0000000000007941 */ /* 0x000fea0003800200 */
.L_x_40:
[----:B------:R-:W-:Y:S01]  /*12b0*/  FMUL R13, R0, R0 ;  /* 0x00000000000d7220 */ /* 0x000fe20000400000 */
[----:B------:R-:W-:-:S03]  /*12c0*/  IADD3 R18, PT, PT, R18, 0x2, RZ ;  /* 0x0000000212127810 */ /* 0x000fc60007ffe0ff */
[----:B------:R-:W-:-:S04]  /*12d0*/  FMUL R13, R13, R0 ;  /* 0x000000000d0d7220 */ /* 0x000fc80000400000 */
[-C--:B------:R-:W-:Y:S01]  /*12e0*/  FFMA R20, R12, R13.reuse, R20 ;  /* 0x0000000d0c147223 */ /* 0x080fe20000000014 */
[-C--:B------:R-:W-:Y:S01]  /*12f0*/  FFMA R9, R11, R13.reuse, R9 ;  /* 0x0000000d0b097223 */ /* 0x080fe20000000009 */
[----:B------:R-:W-:-:S07]  /*1300*/  FFMA R10, R8, R13, R10 ;  /* 0x0000000d080a7223 */ /* 0x000fce000000000a */
.L_x_30:
[----:B------:R-:W0:Y:S02]  /*1310*/  LDCU UR7, c[0x0][0x38c] ;  /* 0x00007180ff0777ac */ /* 0x000e240008000800 */
[----:B0-----:R-:W-:-:S09]  /*1320*/  ULOP3.LUT UP0, URZ, UR7, 0x1, URZ, 0xc0, !UPT ;  /* 0x0000000107ff7892 */ /* 0x001fd2000f80c0ff */
        /* <DEDUP_REMOVED lines=21> */
[----:B------:R-:W-:Y:S01]  /*1480*/  MOV R0, R25 ;  /* 0x0000001900007202 */ /* 0x000fe20000000f00 */
[----:B------:R-:W-:Y:S06]  /*1490*/  BRA `(.L_x_45) ;  /* 0x0000000000107947 */ /* 0x000fec0003800000 */
.L_x_44:
[----:B------:R-:W-:Y:S01]  /*14a0*/  FMUL.FTZ R0, R11, R2 ;  /* 0x000000020b007220 */ /* 0x000fe20000410000 */
[----:B------:R-:W-:-:S03]  /*14b0*/  FMUL.FTZ R2, R2, 0.5 ;  /* 0x3f00000002027820 */ /* 0x000fc60000410000 */
[----:B------:R-:W-:-:S04]  /*14c0*/  FFMA R11, -R0, R0, R11 ;  /* 0x00000000000b7223 */ /* 0x000fc8000000010b */
[----:B------:R-:W-:-:S07]  /*14d0*/  FFMA R0, R11, R2, R0 ;  /* 0x000000020b007223 */ /* 0x000fce0000000000 */
.L_x_45:
[----:B------:R-:W-:Y:S05]  /*14e0*/  BSYNC.RECONVERGENT B0 ;  /* 0x0000000000007941 */ /* 0x000fea0003800200 */
.L_x_43:
        /* <DEDUP_REMOVED lines=8> */
.L_x_47:
[----:B------:R-:W0:Y:S02]  /*1570*/  MUFU.RCP R11, R0 ;  /* 0x00000000000b7308 */ /* 0x000e240000001000 */
[----:B0-----:R-:W-:-:S04]  /*1580*/  FFMA R2, R11, R0, -1 ;  /* 0xbf8000000b027423 */ /* 0x001fc80000000000 */
[----:B------:R-:W-:-:S04]  /*1590*/  FADD.FTZ R2, -R2, -RZ ;  /* 0x800000ff02027221 */ /* 0x000fc80000010100 */
[----:B------:R-:W-:-:S07]  /*15a0*/  FFMA R0, R11, R2, R11 ;  /* 0x000000020b007223 */ /* 0x000fce000000000b */
.L_x_48:
[----:B------:R-:W-:Y:S05]  /*15b0*/  BSYNC.RECONVERGENT B0 ;  /* 0x0000000000007941 */ /* 0x000fea0003800200 */
.L_x_46:
[----:B------:R-:W-:-:S04]  /*15c0*/  FMUL R11, R0, R0 ;  /* 0x00000000000b7220 */ /* 0x000fc80000400000 */
[----:B------:R-:W-:-:S04]  /*15d0*/  FMUL R11, R11, R0 ;  /* 0x000000000b0b7220 */ /* 0x000fc80000400000 */
[-C--:B------:R-:W-:Y:S01]  /*15e0*/  FFMA R20, R5, R11.reuse, R20 ;  /* 0x0000000b05147223 */ /* 0x080fe20000000014 */
[-C--:B------:R-:W-:Y:S01]  /*15f0*/  FFMA R9, R6, R11.reuse, R9 ;  /* 0x0000000b06097223 */ /* 0x080fe20000000009 */
[----:B------:R-:W-:-:S07]  /*1600*/  FFMA R10, R7, R11, R10 ;  /* 0x0000000b070a7223 */ /* 0x000fce000000000a */
.L_x_29:
[----:B-----5:R-:W2:Y:S01]  /*1610*/  LDG.E R5, desc[UR10][R16.64+0xc] ;  /* 0x00000c0a10057981 */ /* 0x020ea2000c1e1900 */
[----:B------:R-:W0:Y:S03]  /*1620*/  LDCU.64 UR12, c[0x0][0x388] ;  /* 0x00007100ff0c77ac */ /* 0x000e260008000a00 */
[----:B------:R-:W3:Y:S04]  /*1630*/  LDG.E R0, desc[UR10][R16.64+0x10] ;  /* 0x0000100a10007981 */ /* 0x000ee8000c1e1900 */
[----:B------:R-:W4:Y:S01]  /*1640*/  LDG.E R7, desc[UR10][R16.64+0x14] ;  /* 0x0000140a10077981 */ /* 0x000f22000c1e1900 */
[----:B------:R-:W-:-:S04]  /*1650*/  IADD3 R3, PT, PT, R4, R3, RZ ;  /* 0x0000000304037210 */ /* 0x000fc80007ffe0ff */
[----:B0-----:R-:W-:Y:S01]  /*1660*/  ISETP.GE.AND P0, PT, R3, UR13, PT ;  /* 0x0000000d03007c0c */ /* 0x001fe2000bf06270 */
[----:B--2---:R-:W-:Y:S01]  /*1670*/  FFMA R5, R20, UR12, R5 ;  /* 0x0000000c14057c23 */ /* 0x004fe20008000005 */
[----:B---3--:R-:W-:-:S04]  /*1680*/  FFMA R9, R9, UR12, R0 ;  /* 0x0000000c09097c23 */ /* 0x008fc80008000000 */
[----:B------:R1:W-:Y:S01]  /*1690*/  STG.E desc[UR10][R16.64+0xc], R5 ;  /* 0x00000c0510007986 */ /* 0x0003e2000c10190a */
[----:B----4-:R-:W-:-:S03]  /*16a0*/  FFMA R7, R10, UR12, R7 ;  /* 0x0000000c0a077c23 */ /* 0x010fc60008000007 */
[----:B------:R1:W-:Y:S04]  /*16b0*/  STG.E desc[UR10][R16.64+0x10], R9 ;  /* 0x0000100910007986 */ /* 0x0003e8000c10190a */
[----:B------:R1:W-:Y:S01]  /*16c0*/  STG.E desc[UR10][R16.64+0x14], R7 ;  /* 0x0000140710007986 */ /* 0x0003e2000c10190a */
[----:B------:R-:W-:Y:S05]  /*16d0*/  @!P0 BRA `(.L_x_49) ;  /* 0xffffffe8009c8947 */ /* 0x000fea000383ffff */
[----:B------:R-:W-:Y:S05]  /*16e0*/  EXIT ;  /* 0x000000000000794d */ /* 0x000fea0003800000 */
.L_x_2:
[----:B01----:R-:W-:-:S05]  /*16f0*/  IMAD.WIDE R6, R3, 0x18, R8 ;  /* 0x0000001803067825 */ /* 0x003fca00078e0208 */
[----:B--2---:R-:W3:Y:S04]  /*1700*/  LDG.E R0, desc[UR10][R6.64+0xc] ;  /* 0x00000c0a06007981 */ /* 0x004ee8000c1e1900 */
[----:B------:R-:W2:Y:S04]  /*1710*/  LDG.E R2, desc[UR10][R6.64+0x10] ;  /* 0x0000100a06027981 */ /* 0x000ea8000c1e1900 */
[----:B------:R-:W4:Y:S01]  /*1720*/  LDG.E R10, desc[UR10][R6.64+0x14] ;  /* 0x0000140a060a7981 */ /* 0x000f22000c1e1900 */
[----:B------:R-:W-:-:S04]  /*1730*/  IADD3 R3, PT, PT, R4, R3, RZ ;  /* 0x0000000304037210 */ /* 0x000fc80007ffe0ff */
[----:B------:R-:W-:Y:S01]  /*1740*/  ISETP.GE.AND P0, PT, R3, UR4, PT ;  /* 0x0000000403007c0c */ /* 0x000fe2000bf06270 */
[----:B---3--:R-:W-:Y:S01]  /*1750*/  FFMA R5, RZ, UR6, R0 ;  /* 0x00000006ff057c23 */ /* 0x008fe20008000000 */
[----:B--2---:R-:W-:-:S04]  /*1760*/  FFMA R11, RZ, UR6, R2 ;  /* 0x00000006ff0b7c23 */ /* 0x004fc80008000002 */
[----:B------:R1:W-:Y:S01]  /*1770*/  STG.E desc[UR10][R6.64+0xc], R5 ;  /* 0x00000c0506007986 */ /* 0x0003e2000c10190a */
[----:B----4-:R-:W-:-:S03]  /*1780*/  FFMA R13, RZ, UR6, R10 ;  /* 0x00000006ff0d7c23 */ /* 0x010fc6000800000a */
[----:B------:R1:W-:Y:S04]  /*1790*/  STG.E desc[UR10][R6.64+0x10], R11 ;  /* 0x0000100b06007986 */ /* 0x0003e8000c10190a */
[----:B------:R1:W-:Y:S01]  /*17a0*/  STG.E desc[UR10][R6.64+0x14], R13 ;  /* 0x0000140d06007986 */ /* 0x0003e2000c10190a */
[----:B------:R-:W-:Y:S05]  /*17b0*/  @!P0 BRA `(.L_x_2) ;  /* 0xfffffffc00cc8947 */ /* 0x000fea000383ffff */
[----:B------:R-:W-:Y:S05]  /*17c0*/  EXIT ;  /* 0x000000000000794d */ /* 0x000fea0003800000 */
        .weak           $__internal_0_$__cuda_sm20_rcp_rn_f32_slowpath
        .type           $__internal_0_$__cuda_sm20_rcp_rn_f32_slowpath,@function
        .size           $__internal_0_$__cuda_sm20_rcp_rn_f32_slowpath,($__internal_1_$__cuda_sm20_sqrt_rn_f32_slowpath - $__internal_0_$__cuda_sm20_rcp_rn_f32_slowpath)
$__internal_0_$__cuda_sm20_rcp_rn_f32_slowpath:
[----:B------:R-:W-:Y:S01]  /*17d0*/  SHF.L.U32 R22, R0, 0x1, RZ ;  /* 0x0000000100167819 */ /* 0x000fe200000006ff */
[----:B------:R-:W-:Y:S03]  /*17e0*/  BSSY.RECONVERGENT B1, `(.L_x_50) ;  /* 0x0000030000017945 */ /* 0x000fe60003800200 */
[----:B------:R-:W-:-:S04]  /*17f0*/  SHF.R.U32.HI R22, RZ, 0x18, R22 ;  /* 0x00000018ff167819 */ /* 0x000fc80000011616 */
[----:B------:R-:W-:-:S13]  /*1800*/  ISETP.NE.U32.AND P0, PT, R22, RZ, PT ;  /* 0x000000ff1600720c */ /* 0x000fda0003f05070 */
[----:B------:R-:W-:Y:S05]  /*1810*/  @P0 BRA `(.L_x_51) ;  /* 0x0000000000280947 */ /* 0x000fea0003800000 */
[----:B------:R-:W-:-:S04]  /*1820*/  SHF.L.U32 R22, R0, 0x1, RZ ;  /* 0x0000000100167819 */ /* 0x000fc800000006ff */
[----:B------:R-:W-:-:S13]  /*1830*/  ISETP.NE.AND P0, PT, R22, RZ, PT ;  /* 0x000000ff1600720c */ /* 0x000fda0003f05270 */
[----:B------:R-:W-:Y:S02]  /*1840*/  @P0 FFMA R23, R0, 1.84467440737095516160e+19, RZ ;  /* 0x5f80000000170823 */ /* 0x000fe400000000ff */
[----:B------:R-:W-:Y:S08]  /*1850*/  @!P0 MUFU.RCP R0, R0 ;  /* 0x0000000000008308 */ /* 0x000ff00000001000 */
[----:B------:R-:W0:Y:S02]  /*1860*/  @P0 MUFU.RCP R22, R23 ;  /* 0x0000001700160308 */ /* 0x000e240000001000 */
[----:B0-----:R-:W-:-:S04]  /*1870*/  @P0 FFMA R23, R23, R22, -1 ;  /* 0xbf80000017170423 */ /* 0x001fc80000000016 */
[----:B------:R-:W-:-:S04]  /*1880*/  @P0 FADD.FTZ R23, -R23, -RZ ;  /* 0x800000ff17170221 */ /* 0x000fc80000010100 */
[----:B------:R-:W-:-:S04]  /*1890*/  @P0 FFMA R23, R22, R23, R22 ;  /* 0x0000001716170223 */ /* 0x000fc80000000016 */
[----:B------:R-:W-:Y:S01]  /*18a0*/  @P0 FFMA R0, R23, 1.84467440737095516160e+19, RZ ;  /* 0x5f80000017000823 */ /* 0x000fe200000000ff */
[----:B------:R-:W-:Y:S06]  /*18b0*/  BRA `(.L_x_52) ;  /* 0x0000000000887947 */ /* 0x000fec0003800000 */
.L_x_51:
[----:B------:R-:W-:-:S04]  /*18c0*/  IADD3 R23, PT, PT, R22, -0xfd, RZ ;  /* 0xffffff0316177810 */ /* 0x000fc80007ffe0ff */
[----:B------:R-:W-:-:S13]  /*18d0*/  ISETP.GT.U32.AND P0, PT, R23, 0x1, PT ;  /* 0x000000011700780c */ /* 0x000fda0003f04070 */
[----:B------:R-:W-:Y:S05]  /*18e0*/  @P0 BRA `(.L_x_53) ;  /* 0x0000000000780947 */ /* 0x000fea0003800000 */
[----:B------:R-:W-:Y:S01]  /*18f0*/  LOP3.LUT R27, R0, 0x7fffff, RZ, 0xc0, !PT ;  /* 0x007fffff001b7812 */ /* 0x000fe200078ec0ff */
[----:B------:R-:W-:Y:S01]  /*1900*/  HFMA2 R25, -RZ, RZ, 0, 1.78813934326171875e-07 ;  /* 0x00000003ff197431 */ /* 0x000fe200000001ff */
[----:B------:R-:W-:Y:S02]  /*1910*/  IADD3 R22, PT, PT, R22, -0xfc, RZ ;  /* 0xffffff0416167810 */ /* 0x000fe40007ffe0ff */
[----:B------:R-:W-:-:S04]  /*1920*/  LOP3.LUT R27, R27, 0x3f800000, RZ, 0xfc, !PT ;  /* 0x3f8000001b1b7812 */ /* 0x000fc800078efcff */
[----:B------:R-:W0:Y:S01]  /*1930*/  MUFU.RCP R26, R27 ;  /* 0x0000001b001a7308 */ /* 0x000e220000001000 */
[----:B------:R-:W-:Y:S01]  /*1940*/  SHF.L.U32 R25, R25, R23, RZ ;  /* 0x0000001719197219 */ /* 0x000fe200000006ff */
[----:B0-----:R-:W-:-:S04]  /*1950*/  FFMA R27, R27, R26, -1 ;  /* 0xbf8000001b1b7423 */ /* 0x001fc8000000001a */
[----:B------:R-:W-:-:S04]  /*1960*/  FADD.FTZ R27, -R27, -RZ ;  /* 0x800000ff1b1b7221 */ /* 0x000fc80000010100 */
[CCC-:B------:R-:W-:Y:S01]  /*1970*/  FFMA.RM R24, R26.reuse, R27.reuse, R26.reuse ;  /* 0x0000001b1a187223 */ /* 0x1c0fe2000000401a */
[----:B------:R-:W-:-:S04]  /*1980*/  FFMA.RP R26, R26, R27, R26 ;  /* 0x0000001b1a1a7223 */ /* 0x000fc8000000801a */
[C---:B------:R-:W-:Y:S02]  /*1990*/  LOP3.LUT R27, R24.reuse, 0x7fffff, RZ, 0xc0, !PT ;  /* 0x007fffff181b7812 */ /* 0x040fe400078ec0ff */
[----:B------:R-:W-:Y:S02]  /*19a0*/  FSETP.NEU.FTZ.AND P0, PT, R24, R26, PT ;  /* 0x0000001a1800720b */ /* 0x000fe40003f1d000 */
[----:B------:R-:W-:Y:S02]  /*19b0*/  LOP3.LUT R27, R27, 0x800000, RZ, 0xfc, !PT ;  /* 0x008000001b1b7812 */ /* 0x000fe400078efcff */
[----:B------:R-:W-:Y:S02]  /*19c0*/  SEL R24, RZ, 0xffffffff, !P0 ;  /* 0xffffffffff187807 */ /* 0x000fe40004000000 */
[----:B------:R-:W-:Y:S02]  /*19d0*/  LOP3.LUT R25, R25, R27, RZ, 0xc0, !PT ;  /* 0x0000001b19197212 */ /* 0x000fe400078ec0ff */
[----:B------:R-:W-:-:S02]  /*19e0*/  IADD3 R24, PT, PT, -R24, RZ, RZ ;  /* 0x000000ff18187210 */ /* 0x000fc40007ffe1ff */
[-C--:B------:R-:W-:Y:S02]  /*19f0*/  SHF.R.U32.HI R25, RZ, R23.reuse, R25 ;  /* 0x00000017ff197219 */ /* 0x080fe40000011619 */
[--C-:B------:R-:W-:Y:S02]  /*1a00*/  LOP3.LUT P1, RZ, R24, R23, R27.reuse, 0xf8, !PT ;  /* 0x0000001718ff7212 */ /* 0x100fe4000782f81b */
[C---:B------:R-:W-:Y:S02]  /*1a10*/  LOP3.LUT P0, RZ, R25.reuse, 0x1, RZ, 0xc0, !PT ;  /* 0x0000000119ff7812 */ /* 0x040fe4000780c0ff */
[----:B------:R-:W-:Y:S02]  /*1a20*/  LOP3.LUT P2, RZ, R25, 0x2, RZ, 0xc0, !PT ;  /* 0x0000000219ff7812 */ /* 0x000fe4000784c0ff */
[----:B------:R-:W-:Y:S02]  /*1a30*/  SHF.R.U32.HI R22, RZ, R22, R27 ;  /* 0x00000016ff167219 */ /* 0x000fe4000001161b */
[----:B------:R-:W-:-:S02]  /*1a40*/  PLOP3.LUT P0, PT, P0, P1, P2, 0xe0, 0x0 ;  /* 0x000000000000781c */ /* 0x000fc40000703c20 */
[----:B------:R-:W-:Y:S02]  /*1a50*/  LOP3.LUT P1, RZ, R0, 0x7fffff, RZ, 0xc0, !PT ;  /* 0x007fffff00ff7812 */ /* 0x000fe4000782c0ff */
[----:B------:R-:W-:-:S04]  /*1a60*/  SEL R23, RZ, 0x1, !P0 ;  /* 0x00000001ff177807 */ /* 0x000fc80004000000 */
[----:B------:R-:W-:-:S04]  /*1a70*/  IADD3 R23, PT, PT, -R23, RZ, RZ ;  /* 0x000000ff17177210 */ /* 0x000fc80007ffe1ff */
[----:B------:R-:W-:-:S13]  /*1a80*/  ISETP.GE.AND P0, PT, R23, RZ, PT ;  /* 0x000000ff1700720c */ /* 0x000fda0003f06270 */
[----:B------:R-:W-:-:S04]  /*1a90*/  @!P0 IADD3 R22, PT, PT, R22, 0x1, RZ ;  /* 0x0000000116168810 */ /* 0x000fc80007ffe0ff */
[----:B------:R-:W-:-:S04]  /*1aa0*/  @!P1 SHF.L.U32 R22, R22, 0x1, RZ ;  /* 0x0000000116169819 */ /* 0x000fc800000006ff */
[----:B------:R-:W-:Y:S01]  /*1ab0*/  LOP3.LUT R0, R22, 0x80000000, R0, 0xf8, !PT ;  /* 0x8000000016007812 */ /* 0x000fe200078ef800 */
[----:B------:R-:W-:Y:S06]  /*1ac0*/  BRA `(.L_x_52) ;  /* 0x0000000000047947 */ /* 0x000fec0003800000 */
.L_x_53:
[----:B------:R-:W0:Y:S02]  /*1ad0*/  MUFU.RCP R0, R0 ;  /* 0x0000000000007308 */ /* 0x000e240000001000 */
.L_x_52:
[----:B------:R-:W-:Y:S05]  /*1ae0*/  BSYNC.RECONVERGENT B1 ;  /* 0x0000000000017941 */ /* 0x000fea0003800200 */
.L_x_50:
[----:B------:R-:W-:Y:S01]  /*1af0*/  HFMA2 R23, -RZ, RZ, 0, 0 ;  /* 0x00000000ff177431 */ /* 0x000fe200000001ff */
[----:B------:R-:W-:-:S04]  /*1b00*/  MOV R22, R2 ;  /* 0x0000000200167202 */ /* 0x000fc80000000f00 */
[----:B0-----:R-:W-:Y:S05]  /*1b10*/  RET.REL.NODEC R22 `(_Z9bodyForceP4Bodyfi) ;  /* 0xffffffe416387950 */ /* 0x001fea0003c3ffff */
        .weak           $__internal_1_$__cuda_sm20_sqrt_rn_f32_slowpath
        .type           $__internal_1_$__cuda_sm20_sqrt_rn_f32_slowpath,@function
        .size           $__internal_1_$__cuda_sm20_sqrt_rn_f32_slowpath,(.L_x_57 - $__internal_1_$__cuda_sm20_sqrt_rn_f32_slowpath)
$__internal_1_$__cuda_sm20_sqrt_rn_f32_slowpath:
[----:B------:R-:W-:-:S13]  /*1b20*/  LOP3.LUT P0, RZ, R2, 0x7fffffff, RZ, 0xc0, !PT ;  /* 0x7fffffff02ff7812 */ /* 0x000fda000780c0ff */
[----:B------:R-:W-:Y:S01]  /*1b30*/  @!P0 MOV R25, R2 ;  /* 0x0000000200198202 */ /* 0x000fe20000000f00 */
[----:B------:R-:W-:Y:S06]  /*1b40*/  @!P0 BRA `(.L_x_54) ;  /* 0x0000000000408947 */ /* 0x000fec0003800000 */
[----:B------:R-:W-:-:S13]  /*1b50*/  FSETP.GEU.FTZ.AND P0, PT, R2, RZ, PT ;  /* 0x000000ff0200720b */ /* 0x000fda0003f1e000 */
[----:B------:R-:W-:Y:S01]  /*1b60*/  @!P0 MOV R25, 0x7fffffff ;  /* 0x7fffffff00198802 */ /* 0x000fe20000000f00 */
[----:B------:R-:W-:Y:S06]  /*1b70*/  @!P0 BRA `(.L_x_54) ;  /* 0x0000000000348947 */ /* 0x000fec0003800000 */
[----:B------:R-:W-:-:S13]  /*1b80*/  FSETP.GTU.FTZ.AND P0, PT, |R2|, +INF , PT ;  /* 0x7f8000000200780b */ /* 0x000fda0003f1c200 */
[----:B------:R-:W-:Y:S01]  /*1b90*/  @P0 FADD.FTZ R25, R2, 1 ;  /* 0x3f80000002190421 */ /* 0x000fe20000010000 */
[----:B------:R-:W-:Y:S06]  /*1ba0*/  @P0 BRA `(.L_x_54) ;  /* 0x0000000000280947 */ /* 0x000fec0003800000 */
[----:B------:R-:W-:-:S13]  /*1bb0*/  FSETP.NEU.FTZ.AND P0, PT, |R2|, +INF , PT ;  /* 0x7f8000000200780b */ /* 0x000fda0003f1d200 */
[----:B------:R-:W-:-:S04]  /*1bc0*/  @P0 FFMA R25, R2, 1.84467440737095516160e+19, RZ ;  /* 0x5f80000002190823 */ /* 0x000fc800000000ff */
[----:B------:R-:W0:Y:S02]  /*1bd0*/  @P0 MUFU.RSQ R22, R25 ;  /* 0x0000001900160308 */ /* 0x000e240000001400 */
[----:B0-----:R-:W-:Y:S01]  /*1be0*/  @P0 FMUL.FTZ R24, R25, R22 ;  /* 0x0000001619180220 */ /* 0x001fe20000410000 */
[----:B------:R-:W-:-:S03]  /*1bf0*/  @P0 FMUL.FTZ R22, R22, 0.5 ;  /* 0x3f00000016160820 */ /* 0x000fc60000410000 */
[----:B------:R-:W-:-:S04]  /*1c00*/  @P0 FADD.FTZ R23, -R24, -RZ ;  /* 0x800000ff18170221 */ /* 0x000fc80000010100 */
[----:B------:R-:W-:Y:S01]  /*1c10*/  @P0 FFMA R23, R24, R23, R25 ;  /* 0x0000001718170223 */ /* 0x000fe20000000019 */
[----:B------:R-:W-:-:S03]  /*1c20*/  @!P0 MOV R25, R2 ;  /* 0x0000000200198202 */ /* 0x000fc60000000f00 */
[----:B------:R-:W-:-:S04]  /*1c30*/  @P0 FFMA R22, R23, R22, R24 ;  /* 0x0000001617160223 */ /* 0x000fc80000000018 */
[----:B------:R-:W-:-:S07]  /*1c40*/  @P0 FMUL.FTZ R25, R22, 2.3283064365386962891e-10 ;  /* 0x2f80000016190820 */ /* 0x000fce0000410000 */
.L_x_54:
[----:B------:R-:W-:Y:S01]  /*1c50*/  HFMA2 R23, -RZ, RZ, 0, 0 ;  /* 0x00000000ff177431 */ /* 0x000fe200000001ff */
[----:B------:R-:W-:-:S04]  /*1c60*/  MOV R22, R0 ;  /* 0x0000000000167202 */ /* 0x000fc80000000f00 */
[----:B------:R-:W-:Y:S05]  /*1c70*/  RET.REL.NODEC R22 `(_Z9bodyForceP4Bodyfi) ;  /* 0xffffffe016e07950 */ /* 0x000fea0003c3ffff */
.L_x_55:
        /* <DEDUP_REMOVED lines=16> */
.L_x_57:


//--------------------- .nv.shared.reserved.0     --------------------------
	.section	.nv.shared.reserved.0,"aw",@nobits
	.weak		__nv_reservedSMEM_offset_0_alias
	.size		__nv_reservedSMEM_offset_0_alias, 0, 64
	.other		__nv_reservedSMEM_offset_0_alias,@"STO_CUDA_RESERVED_SHARED STV_DEFAULT"
__nv_reservedSMEM_offset_0_alias:
	.zero		0
	.zero		64


//--------------------- .nv.constant0._Z8positionP4Bodyfi --------------------------
	.section	.nv.constant0._Z8positionP4Bodyfi,"a",@progbits
	.sectionflags	@""
	.align	4
.nv.constant0._Z8positionP4Bodyfi:
	.zero		912


//--------------------- .nv.constant0._Z9bodyForceP4Bodyfi --------------------------
	.section	.nv.constant0._Z9bodyForceP4Bodyfi,"a",@progbits
	.sectionflags	@""
	.align	4
.nv.constant0._Z9bodyForceP4Bodyfi:
	.zero		912


//--------------------- SYMBOLS --------------------------

	.type		.nv.reservedSmem.offset0,@object
	.size		.nv.reservedSmem.offset0,0x4
